//
// Generated by NVIDIA NVVM Compiler
//
// Compiler Build ID: CL-36424714
// Cuda compilation tools, release 13.0, V13.0.88
// Based on NVVM 20.0.0
//

.version 9.0
.target sm_100
.address_size 64

	// .globl	masked_softmax_bf16

.visible .entry masked_softmax_bf16(
	.param .u64 .ptr .align 1 masked_softmax_bf16_param_0,
	.param .u32 masked_softmax_bf16_param_1,
	.param .u32 masked_softmax_bf16_param_2,
	.param .u32 masked_softmax_bf16_param_3
)
{
	.reg .pred 	%p<64>;
	.reg .b16 	%rs<180>;
	.reg .b32 	%r<120>;
	.reg .b32 	%f<56>;
	.reg .b64 	%rd<48>;

	ld.param.u64 	%rd12, [masked_softmax_bf16_param_0];
	ld.param.u32 	%r71, [masked_softmax_bf16_param_1];
	ld.param.u32 	%r72, [masked_softmax_bf16_param_2];
	ld.param.u32 	%r70, [masked_softmax_bf16_param_3];
	mov.u32 	%r1, %ctaid.x;
	mov.u32 	%r73, %ctaid.y;
	mov.u32 	%r74, %ntid.y;
	mov.u32 	%r75, %tid.y;
	mad.lo.s32 	%r76, %r73, %r74, %r75;
	setp.ge.s32 	%p1, %r1, %r71;
	setp.ge.s32 	%p2, %r76, %r72;
	or.pred  	%p3, %p1, %p2;
	@%p3 bra 	$L__BB0_42;
	cvta.to.global.u64 	%rd1, %rd12;
	mad.lo.s32 	%r77, %r72, %r1, %r76;
	mul.lo.s32 	%r3, %r77, %r70;
	sub.s32 	%r78, %r70, %r72;
	add.s32 	%r114, %r78, %r76;
	mul.wide.s32 	%rd13, %r3, 2;
	add.s64 	%rd2, %rd1, %rd13;
	ld.global.u16 	%rs174, [%rd2];
	setp.lt.s32 	%p4, %r114, 1;
	@%p4 bra 	$L__BB0_15;
	add.s32 	%r80, %r76, %r70;
	and.b32  	%r5, %r114, 15;
	sub.s32 	%r81, %r72, %r80;
	setp.gt.u32 	%p5, %r81, -16;
	mov.b32 	%r100, 1;
	@%p5 bra 	$L__BB0_6;
	and.b32  	%r83, %r114, 2147483632;
	neg.s32 	%r98, %r83;
	add.s64 	%rd15, %rd13, %rd1;
	add.s64 	%rd47, %rd15, 16;
	mov.b32 	%r97, 0;
$L__BB0_4:
	.pragma "nounroll";
	ld.global.u16 	%rs26, [%rd47+-14];
	// begin inline asm
	{ .reg .pred __$temp3;
  setp.gt.bf16  __$temp3, %rs174, %rs26;
  selp.u16 %rs24, 1, 0, __$temp3;}
	// end inline asm
	setp.eq.s16 	%p6, %rs24, 0;
	selp.b16 	%rs28, %rs26, %rs174, %p6;
	ld.global.u16 	%rs29, [%rd47+-12];
	// begin inline asm
	{ .reg .pred __$temp3;
  setp.gt.bf16  __$temp3, %rs28, %rs29;
  selp.u16 %rs27, 1, 0, __$temp3;}
	// end inline asm
	setp.eq.s16 	%p7, %rs27, 0;
	selp.b16 	%rs31, %rs29, %rs28, %p7;
	ld.global.u16 	%rs32, [%rd47+-10];
	// begin inline asm
	{ .reg .pred __$temp3;
  setp.gt.bf16  __$temp3, %rs31, %rs32;
  selp.u16 %rs30, 1, 0, __$temp3;}
	// end inline asm
	setp.eq.s16 	%p8, %rs30, 0;
	selp.b16 	%rs34, %rs32, %rs31, %p8;
	ld.global.u16 	%rs35, [%rd47+-8];
	// begin inline asm
	{ .reg .pred __$temp3;
  setp.gt.bf16  __$temp3, %rs34, %rs35;
  selp.u16 %rs33, 1, 0, __$temp3;}
	// end inline asm
	setp.eq.s16 	%p9, %rs33, 0;
	selp.b16 	%rs37, %rs35, %rs34, %p9;
	ld.global.u16 	%rs38, [%rd47+-6];
	// begin inline asm
	{ .reg .pred __$temp3;
  setp.gt.bf16  __$temp3, %rs37, %rs38;
  selp.u16 %rs36, 1, 0, __$temp3;}
	// end inline asm
	setp.eq.s16 	%p10, %rs36, 0;
	selp.b16 	%rs40, %rs38, %rs37, %p10;
	ld.global.u16 	%rs41, [%rd47+-4];
	// begin inline asm
	{ .reg .pred __$temp3;
  setp.gt.bf16  __$temp3, %rs40, %rs41;
  selp.u16 %rs39, 1, 0, __$temp3;}
	// end inline asm
	setp.eq.s16 	%p11, %rs39, 0;
	selp.b16 	%rs43, %rs41, %rs40, %p11;
	ld.global.u16 	%rs44, [%rd47+-2];
	// begin inline asm
	{ .reg .pred __$temp3;
  setp.gt.bf16  __$temp3, %rs43, %rs44;
  selp.u16 %rs42, 1, 0, __$temp3;}
	// end inline asm
	setp.eq.s16 	%p12, %rs42, 0;
	selp.b16 	%rs46, %rs44, %rs43, %p12;
	ld.global.u16 	%rs47, [%rd47];
	// begin inline asm
	{ .reg .pred __$temp3;
  setp.gt.bf16  __$temp3, %rs46, %rs47;
  selp.u16 %rs45, 1, 0, __$temp3;}
	// end inline asm
	setp.eq.s16 	%p13, %rs45, 0;
	selp.b16 	%rs49, %rs47, %rs46, %p13;
	ld.global.u16 	%rs50, [%rd47+2];
	// begin inline asm
	{ .reg .pred __$temp3;
  setp.gt.bf16  __$temp3, %rs49, %rs50;
  selp.u16 %rs48, 1, 0, __$temp3;}
	// end inline asm
	setp.eq.s16 	%p14, %rs48, 0;
	selp.b16 	%rs52, %rs50, %rs49, %p14;
	ld.global.u16 	%rs53, [%rd47+4];
	// begin inline asm
	{ .reg .pred __$temp3;
  setp.gt.bf16  __$temp3, %rs52, %rs53;
  selp.u16 %rs51, 1, 0, __$temp3;}
	// end inline asm
	setp.eq.s16 	%p15, %rs51, 0;
	selp.b16 	%rs55, %rs53, %rs52, %p15;
	ld.global.u16 	%rs56, [%rd47+6];
	// begin inline asm
	{ .reg .pred __$temp3;
  setp.gt.bf16  __$temp3, %rs55, %rs56;
  selp.u16 %rs54, 1, 0, __$temp3;}
	// end inline asm
	setp.eq.s16 	%p16, %rs54, 0;
	selp.b16 	%rs58, %rs56, %rs55, %p16;
	ld.global.u16 	%rs59, [%rd47+8];
	// begin inline asm
	{ .reg .pred __$temp3;
  setp.gt.bf16  __$temp3, %rs58, %rs59;
  selp.u16 %rs57, 1, 0, __$temp3;}
	// end inline asm
	setp.eq.s16 	%p17, %rs57, 0;
	selp.b16 	%rs61, %rs59, %rs58, %p17;
	ld.global.u16 	%rs62, [%rd47+10];
	// begin inline asm
	{ .reg .pred __$temp3;
  setp.gt.bf16  __$temp3, %rs61, %rs62;
  selp.u16 %rs60, 1, 0, __$temp3;}
	// end inline asm
	setp.eq.s16 	%p18, %rs60, 0;
	selp.b16 	%rs64, %rs62, %rs61, %p18;
	ld.global.u16 	%rs65, [%rd47+12];
	// begin inline asm
	{ .reg .pred __$temp3;
  setp.gt.bf16  __$temp3, %rs64, %rs65;
  selp.u16 %rs63, 1, 0, __$temp3;}
	// end inline asm
	setp.eq.s16 	%p19, %rs63, 0;
	selp.b16 	%rs67, %rs65, %rs64, %p19;
	ld.global.u16 	%rs68, [%rd47+14];
	// begin inline asm
	{ .reg .pred __$temp3;
  setp.gt.bf16  __$temp3, %rs67, %rs68;
  selp.u16 %rs66, 1, 0, __$temp3;}
	// end inline asm
	setp.eq.s16 	%p20, %rs66, 0;
	selp.b16 	%rs70, %rs68, %rs67, %p20;
	ld.global.u16 	%rs71, [%rd47+16];
	// begin inline asm
	{ .reg .pred __$temp3;
  setp.gt.bf16  __$temp3, %rs70, %rs71;
  selp.u16 %rs69, 1, 0, __$temp3;}
	// end inline asm
	setp.eq.s16 	%p21, %rs69, 0;
	selp.b16 	%rs174, %rs71, %rs70, %p21;
	add.s32 	%r98, %r98, 16;
	add.s32 	%r97, %r97, 16;
	add.s64 	%rd47, %rd47, 32;
	setp.ne.s32 	%p22, %r98, 0;
	@%p22 bra 	$L__BB0_4;
	add.s32 	%r100, %r97, 1;
$L__BB0_6:
	setp.eq.s32 	%p23, %r5, 0;
	@%p23 bra 	$L__BB0_15;
	and.b32  	%r13, %r114, 7;
	setp.lt.u32 	%p24, %r5, 8;
	@%p24 bra 	$L__BB0_9;
	mul.wide.s32 	%rd16, %r100, 2;
	add.s64 	%rd17, %rd2, %rd16;
	ld.global.u16 	%rs75, [%rd17];
	// begin inline asm
	{ .reg .pred __$temp3;
  setp.gt.bf16  __$temp3, %rs174, %rs75;
  selp.u16 %rs73, 1, 0, __$temp3;}
	// end inline asm
	setp.eq.s16 	%p25, %rs73, 0;
	selp.b16 	%rs77, %rs75, %rs174, %p25;
	ld.global.u16 	%rs78, [%rd17+2];
	// begin inline asm
	{ .reg .pred __$temp3;
  setp.gt.bf16  __$temp3, %rs77, %rs78;
  selp.u16 %rs76, 1, 0, __$temp3;}
	// end inline asm
	setp.eq.s16 	%p26, %rs76, 0;
	selp.b16 	%rs80, %rs78, %rs77, %p26;
	ld.global.u16 	%rs81, [%rd17+4];
	// begin inline asm
	{ .reg .pred __$temp3;
  setp.gt.bf16  __$temp3, %rs80, %rs81;
  selp.u16 %rs79, 1, 0, __$temp3;}
	// end inline asm
	setp.eq.s16 	%p27, %rs79, 0;
	selp.b16 	%rs83, %rs81, %rs80, %p27;
	ld.global.u16 	%rs84, [%rd17+6];
	// begin inline asm
	{ .reg .pred __$temp3;
  setp.gt.bf16  __$temp3, %rs83, %rs84;
  selp.u16 %rs82, 1, 0, __$temp3;}
	// end inline asm
	setp.eq.s16 	%p28, %rs82, 0;
	selp.b16 	%rs86, %rs84, %rs83, %p28;
	ld.global.u16 	%rs87, [%rd17+8];
	// begin inline asm
	{ .reg .pred __$temp3;
  setp.gt.bf16  __$temp3, %rs86, %rs87;
  selp.u16 %rs85, 1, 0, __$temp3;}
	// end inline asm
	setp.eq.s16 	%p29, %rs85, 0;
	selp.b16 	%rs89, %rs87, %rs86, %p29;
	ld.global.u16 	%rs90, [%rd17+10];
	// begin inline asm
	{ .reg .pred __$temp3;
  setp.gt.bf16  __$temp3, %rs89, %rs90;
  selp.u16 %rs88, 1, 0, __$temp3;}
	// end inline asm
	setp.eq.s16 	%p30, %rs88, 0;
	selp.b16 	%rs92, %rs90, %rs89, %p30;
	ld.global.u16 	%rs93, [%rd17+12];
	// begin inline asm
	{ .reg .pred __$temp3;
  setp.gt.bf16  __$temp3, %rs92, %rs93;
  selp.u16 %rs91, 1, 0, __$temp3;}
	// end inline asm
	setp.eq.s16 	%p31, %rs91, 0;
	selp.b16 	%rs95, %rs93, %rs92, %p31;
	ld.global.u16 	%rs96, [%rd17+14];
	// begin inline asm
	{ .reg .pred __$temp3;
  setp.gt.bf16  __$temp3, %rs95, %rs96;
  selp.u16 %rs94, 1, 0, __$temp3;}
	// end inline asm
	setp.eq.s16 	%p32, %rs94, 0;
	selp.b16 	%rs174, %rs96, %rs95, %p32;
	add.s32 	%r100, %r100, 8;
$L__BB0_9:
	setp.eq.s32 	%p33, %r13, 0;
	@%p33 bra 	$L__BB0_15;
	and.b32  	%r16, %r114, 3;
	setp.lt.u32 	%p34, %r13, 4;
	@%p34 bra 	$L__BB0_12;
	mul.wide.s32 	%rd18, %r100, 2;
	add.s64 	%rd19, %rd2, %rd18;
	ld.global.u16 	%rs100, [%rd19];
	// begin inline asm
	{ .reg .pred __$temp3;
  setp.gt.bf16  __$temp3, %rs174, %rs100;
  selp.u16 %rs98, 1, 0, __$temp3;}
	// end inline asm
	setp.eq.s16 	%p35, %rs98, 0;
	selp.b16 	%rs102, %rs100, %rs174, %p35;
	ld.global.u16 	%rs103, [%rd19+2];
	// begin inline asm
	{ .reg .pred __$temp3;
  setp.gt.bf16  __$temp3, %rs102, %rs103;
  selp.u16 %rs101, 1, 0, __$temp3;}
	// end inline asm
	setp.eq.s16 	%p36, %rs101, 0;
	selp.b16 	%rs105, %rs103, %rs102, %p36;
	ld.global.u16 	%rs106, [%rd19+4];
	// begin inline asm
	{ .reg .pred __$temp3;
  setp.gt.bf16  __$temp3, %rs105, %rs106;
  selp.u16 %rs104, 1, 0, __$temp3;}
	// end inline asm
	setp.eq.s16 	%p37, %rs104, 0;
	selp.b16 	%rs108, %rs106, %rs105, %p37;
	ld.global.u16 	%rs109, [%rd19+6];
	// begin inline asm
	{ .reg .pred __$temp3;
  setp.gt.bf16  __$temp3, %rs108, %rs109;
  selp.u16 %rs107, 1, 0, __$temp3;}
	// end inline asm
	setp.eq.s16 	%p38, %rs107, 0;
	selp.b16 	%rs174, %rs109, %rs108, %p38;
	add.s32 	%r100, %r100, 4;
$L__BB0_12:
	setp.eq.s32 	%p39, %r16, 0;
	@%p39 bra 	$L__BB0_15;
	neg.s32 	%r102, %r16;
$L__BB0_14:
	.pragma "nounroll";
	mul.wide.s32 	%rd21, %r100, 2;
	add.s64 	%rd22, %rd2, %rd21;
	ld.global.u16 	%rs112, [%rd22];
	// begin inline asm
	{ .reg .pred __$temp3;
  setp.gt.bf16  __$temp3, %rs174, %rs112;
  selp.u16 %rs110, 1, 0, __$temp3;}
	// end inline asm
	setp.eq.s16 	%p40, %rs110, 0;
	selp.b16 	%rs174, %rs112, %rs174, %p40;
	add.s32 	%r100, %r100, 1;
	add.s32 	%r102, %r102, 1;
	setp.ne.s32 	%p41, %r102, 0;
	@%p41 bra 	$L__BB0_14;
$L__BB0_15:
	mov.f32 	%f3, 0f00000000;
	// begin inline asm
	{  cvt.rn.bf16.f32 %rs113, %f3;}

	// end inline asm
	setp.lt.s32 	%p42, %r114, 0;
	mov.u16 	%rs178, %rs113;
	@%p42 bra 	$L__BB0_22;
	add.s32 	%r85, %r76, %r70;
	sub.s32 	%r86, %r85, %r72;
	add.s32 	%r24, %r86, 1;
	and.b32  	%r25, %r24, 3;
	setp.lt.u32 	%p43, %r114, 3;
	mov.b32 	%r104, 0;
	mov.u16 	%rs178, %rs113;
	@%p43 bra 	$L__BB0_19;
	and.b32  	%r104, %r24, -4;
	add.s64 	%rd24, %rd13, %rd1;
	add.s64 	%rd7, %rd24, 4;
	neg.s32 	%r107, %r104;
	mov.b32 	%r108, 0;
	mov.u16 	%rs178, %rs113;
$L__BB0_18:
	mul.wide.s32 	%rd25, %r108, 2;
	add.s64 	%rd26, %rd7, %rd25;
	ld.global.u16 	%rs116, [%rd26+-4];
	// begin inline asm
	{ sub.bf16 %rs115,%rs116,%rs174; }

	// end inline asm
	// begin inline asm
	{ cvt.f32.bf16 %f4, %rs115;}

	// end inline asm
	mul.f32 	%f5, %f4, 0f3FB8AA3C;
	// begin inline asm
	{ ex2.approx.f32 %f5, %f5; }
	// end inline asm
	// begin inline asm
	{  cvt.rn.bf16.f32 %rs119, %f5;}

	// end inline asm
	st.global.u16 	[%rd26+-4], %rs119;
	// begin inline asm
	{ add.bf16 %rs120,%rs178,%rs119; }

	// end inline asm
	ld.global.u16 	%rs124, [%rd26+-2];
	// begin inline asm
	{ sub.bf16 %rs123,%rs124,%rs174; }

	// end inline asm
	// begin inline asm
	{ cvt.f32.bf16 %f8, %rs123;}

	// end inline asm
	mul.f32 	%f9, %f8, 0f3FB8AA3C;
	// begin inline asm
	{ ex2.approx.f32 %f9, %f9; }
	// end inline asm
	// begin inline asm
	{  cvt.rn.bf16.f32 %rs127, %f9;}

	// end inline asm
	st.global.u16 	[%rd26+-2], %rs127;
	// begin inline asm
	{ add.bf16 %rs128,%rs120,%rs127; }

	// end inline asm
	ld.global.u16 	%rs132, [%rd26];
	// begin inline asm
	{ sub.bf16 %rs131,%rs132,%rs174; }

	// end inline asm
	// begin inline asm
	{ cvt.f32.bf16 %f12, %rs131;}

	// end inline asm
	mul.f32 	%f13, %f12, 0f3FB8AA3C;
	// begin inline asm
	{ ex2.approx.f32 %f13, %f13; }
	// end inline asm
	// begin inline asm
	{  cvt.rn.bf16.f32 %rs135, %f13;}

	// end inline asm
	st.global.u16 	[%rd26], %rs135;
	// begin inline asm
	{ add.bf16 %rs136,%rs128,%rs135; }

	// end inline asm
	ld.global.u16 	%rs140, [%rd26+2];
	// begin inline asm
	{ sub.bf16 %rs139,%rs140,%rs174; }

	// end inline asm
	// begin inline asm
	{ cvt.f32.bf16 %f16, %rs139;}

	// end inline asm
	mul.f32 	%f17, %f16, 0f3FB8AA3C;
	// begin inline asm
	{ ex2.approx.f32 %f17, %f17; }
	// end inline asm
	// begin inline asm
	{  cvt.rn.bf16.f32 %rs143, %f17;}

	// end inline asm
	st.global.u16 	[%rd26+2], %rs143;
	// begin inline asm
	{ add.bf16 %rs178,%rs136,%rs143; }

	// end inline asm
	add.s32 	%r108, %r108, 4;
	add.s32 	%r107, %r107, 4;
	setp.eq.s32 	%p44, %r107, 0;
	@%p44 bra 	$L__BB0_19;
	bra.uni 	$L__BB0_18;
$L__BB0_19:
	setp.eq.s32 	%p45, %r25, 0;
	@%p45 bra 	$L__BB0_22;
	neg.s32 	%r105, %r25;
$L__BB0_21:
	.pragma "nounroll";
	mul.wide.s32 	%rd28, %r104, 2;
	add.s64 	%rd29, %rd2, %rd28;
	ld.global.u16 	%rs148, [%rd29];
	// begin inline asm
	{ sub.bf16 %rs147,%rs148,%rs174; }

	// end inline asm
	// begin inline asm
	{ cvt.f32.bf16 %f20, %rs147;}

	// end inline asm
	mul.f32 	%f21, %f20, 0f3FB8AA3C;
	// begin inline asm
	{ ex2.approx.f32 %f21, %f21; }
	// end inline asm
	// begin inline asm
	{  cvt.rn.bf16.f32 %rs151, %f21;}

	// end inline asm
	st.global.u16 	[%rd29], %rs151;
	// begin inline asm
	{ add.bf16 %rs178,%rs178,%rs151; }

	// end inline asm
	add.s32 	%r104, %r104, 1;
	add.s32 	%r105, %r105, 1;
	setp.ne.s32 	%p46, %r105, 0;
	@%p46 bra 	$L__BB0_21;
$L__BB0_22:
	setp.lt.s32 	%p47, %r114, 0;
	@%p47 bra 	$L__BB0_29;
	// begin inline asm
	{ cvt.f32.bf16 %f24, %rs178;}

	// end inline asm
	abs.f32 	%f1, %f24;
	setp.ge.f32 	%p48, %f1, 0f7E800000;
	mul.f32 	%f25, %f24, 0f3E800000;
	selp.f32 	%f2, %f25, %f24, %p48;
	add.s32 	%r89, %r76, %r70;
	sub.s32 	%r90, %r89, %r72;
	add.s32 	%r34, %r90, 1;
	and.b32  	%r35, %r34, 3;
	setp.lt.u32 	%p49, %r114, 3;
	mov.b32 	%r109, 0;
	@%p49 bra 	$L__BB0_26;
	and.b32  	%r109, %r34, -4;
	add.s64 	%rd31, %rd13, %rd1;
	add.s64 	%rd9, %rd31, 4;
	neg.s32 	%r112, %r109;
	mov.b32 	%r113, 0;
$L__BB0_25:
	setp.ge.f32 	%p50, %f1, 0f7E800000;
	mul.wide.s32 	%rd32, %r113, 2;
	add.s64 	%rd33, %rd9, %rd32;
	ld.global.u16 	%rs156, [%rd33+-4];
	// begin inline asm
	{ cvt.f32.bf16 %f26, %rs156;}

	// end inline asm
	// begin inline asm
	{ div.approx.f32 %f27, %f26, %f2; }
	// end inline asm
	mul.f32 	%f46, %f27, 0f3E800000;
	selp.f32 	%f30, %f46, %f27, %p50;
	// begin inline asm
	{  cvt.rn.bf16.f32 %rs157, %f30;}

	// end inline asm
	st.global.u16 	[%rd33+-4], %rs157;
	ld.global.u16 	%rs158, [%rd33+-2];
	// begin inline asm
	{ cvt.f32.bf16 %f31, %rs158;}

	// end inline asm
	// begin inline asm
	{ div.approx.f32 %f32, %f31, %f2; }
	// end inline asm
	mul.f32 	%f47, %f32, 0f3E800000;
	selp.f32 	%f35, %f47, %f32, %p50;
	// begin inline asm
	{  cvt.rn.bf16.f32 %rs159, %f35;}

	// end inline asm
	st.global.u16 	[%rd33+-2], %rs159;
	ld.global.u16 	%rs160, [%rd33];
	// begin inline asm
	{ cvt.f32.bf16 %f36, %rs160;}

	// end inline asm
	// begin inline asm
	{ div.approx.f32 %f37, %f36, %f2; }
	// end inline asm
	mul.f32 	%f48, %f37, 0f3E800000;
	selp.f32 	%f40, %f48, %f37, %p50;
	// begin inline asm
	{  cvt.rn.bf16.f32 %rs161, %f40;}

	// end inline asm
	st.global.u16 	[%rd33], %rs161;
	ld.global.u16 	%rs162, [%rd33+2];
	// begin inline asm
	{ cvt.f32.bf16 %f41, %rs162;}

	// end inline asm
	// begin inline asm
	{ div.approx.f32 %f42, %f41, %f2; }
	// end inline asm
	mul.f32 	%f49, %f42, 0f3E800000;
	selp.f32 	%f45, %f49, %f42, %p50;
	// begin inline asm
	{  cvt.rn.bf16.f32 %rs163, %f45;}

	// end inline asm
	st.global.u16 	[%rd33+2], %rs163;
	add.s32 	%r113, %r113, 4;
	add.s32 	%r112, %r112, 4;
	setp.eq.s32 	%p51, %r112, 0;
	@%p51 bra 	$L__BB0_26;
	bra.uni 	$L__BB0_25;
$L__BB0_26:
	setp.eq.s32 	%p52, %r35, 0;
	@%p52 bra 	$L__BB0_29;
	neg.s32 	%r110, %r35;
$L__BB0_28:
	.pragma "nounroll";
	setp.ge.f32 	%p53, %f1, 0f7E800000;
	mul.wide.s32 	%rd35, %r109, 2;
	add.s64 	%rd36, %rd2, %rd35;
	ld.global.u16 	%rs164, [%rd36];
	// begin inline asm
	{ cvt.f32.bf16 %f50, %rs164;}

	// end inline asm
	// begin inline asm
	{ div.approx.f32 %f51, %f50, %f2; }
	// end inline asm
	mul.f32 	%f55, %f51, 0f3E800000;
	selp.f32 	%f54, %f55, %f51, %p53;
	// begin inline asm
	{  cvt.rn.bf16.f32 %rs165, %f54;}

	// end inline asm
	st.global.u16 	[%rd36], %rs165;
	add.s32 	%r109, %r109, 1;
	add.s32 	%r110, %r110, 1;
	setp.ne.s32 	%p54, %r110, 0;
	@%p54 bra 	$L__BB0_28;
$L__BB0_29:
	add.s32 	%r118, %r114, 1;
	setp.ge.s32 	%p55, %r118, %r70;
	@%p55 bra 	$L__BB0_42;
	not.b32 	%r92, %r76;
	add.s32 	%r49, %r72, %r92;
	sub.s32 	%r93, %r72, %r76;
	add.s32 	%r94, %r93, -2;
	and.b32  	%r50, %r49, 7;
	setp.lt.u32 	%p56, %r94, 7;
	@%p56 bra 	$L__BB0_34;
	and.b32  	%r95, %r49, -8;
	neg.s32 	%r115, %r95;
	add.s64 	%rd38, %rd13, %rd1;
	add.s64 	%rd11, %rd38, 8;
$L__BB0_32:
	.pragma "nounroll";
	mul.wide.s32 	%rd39, %r118, 2;
	add.s64 	%rd40, %rd11, %rd39;
	st.global.u16 	[%rd40+-8], %rs113;
	st.global.u16 	[%rd40+-6], %rs113;
	st.global.u16 	[%rd40+-4], %rs113;
	st.global.u16 	[%rd40+-2], %rs113;
	st.global.u16 	[%rd40], %rs113;
	st.global.u16 	[%rd40+2], %rs113;
	st.global.u16 	[%rd40+4], %rs113;
	st.global.u16 	[%rd40+6], %rs113;
	add.s32 	%r118, %r118, 8;
	add.s32 	%r115, %r115, 8;
	add.s32 	%r114, %r114, 8;
	setp.ne.s32 	%p57, %r115, 0;
	@%p57 bra 	$L__BB0_32;
	add.s32 	%r118, %r114, 1;
$L__BB0_34:
	setp.eq.s32 	%p58, %r50, 0;
	@%p58 bra 	$L__BB0_42;
	and.b32  	%r64, %r49, 3;
	setp.lt.u32 	%p59, %r50, 4;
	@%p59 bra 	$L__BB0_37;
	mul.wide.s32 	%rd41, %r118, 2;
	add.s64 	%rd42, %rd2, %rd41;
	st.global.u16 	[%rd42], %rs113;
	st.global.u16 	[%rd42+2], %rs113;
	st.global.u16 	[%rd42+4], %rs113;
	st.global.u16 	[%rd42+6], %rs113;
	add.s32 	%r118, %r118, 4;
$L__BB0_37:
	setp.eq.s32 	%p60, %r64, 0;
	@%p60 bra 	$L__BB0_42;
	setp.eq.s32 	%p61, %r64, 1;
	@%p61 bra 	$L__BB0_40;
	mul.wide.s32 	%rd43, %r118, 2;
	add.s64 	%rd44, %rd2, %rd43;
	st.global.u16 	[%rd44], %rs113;
	st.global.u16 	[%rd44+2], %rs113;
	add.s32 	%r118, %r118, 2;
$L__BB0_40:
	and.b32  	%r96, %r49, 1;
	setp.eq.b32 	%p62, %r96, 1;
	not.pred 	%p63, %p62;
	@%p63 bra 	$L__BB0_42;
	mul.wide.s32 	%rd45, %r118, 2;
	add.s64 	%rd46, %rd2, %rd45;
	st.global.u16 	[%rd46], %rs113;
$L__BB0_42:
	ret;

}
	// .globl	masked_softmax_f16
.visible .entry masked_softmax_f16(
	.param .u64 .ptr .align 1 masked_softmax_f16_param_0,
	.param .u32 masked_softmax_f16_param_1,
	.param .u32 masked_softmax_f16_param_2,
	.param .u32 masked_softmax_f16_param_3
)
{
	.reg .pred 	%p<71>;
	.reg .b16 	%rs<250>;
	.reg .b32 	%r<120>;
	.reg .b32 	%f<37>;
	.reg .b64 	%rd<48>;

	ld.param.u64 	%rd14, [masked_softmax_f16_param_0];
	ld.param.u32 	%r71, [masked_softmax_f16_param_1];
	ld.param.u32 	%r72, [masked_softmax_f16_param_2];
	ld.param.u32 	%r70, [masked_softmax_f16_param_3];
	mov.u32 	%r1, %ctaid.x;
	mov.u32 	%r73, %ctaid.y;
	mov.u32 	%r74, %ntid.y;
	mov.u32 	%r75, %tid.y;
	mad.lo.s32 	%r76, %r73, %r74, %r75;
	setp.ge.s32 	%p1, %r1, %r71;
	setp.ge.s32 	%p2, %r76, %r72;
	or.pred  	%p3, %p1, %p2;
	@%p3 bra 	$L__BB1_57;
	cvta.to.global.u64 	%rd1, %rd14;
	mad.lo.s32 	%r77, %r72, %r1, %r76;
	mul.lo.s32 	%r3, %r77, %r70;
	sub.s32 	%r78, %r70, %r72;
	add.s32 	%r114, %r78, %r76;
	mul.wide.s32 	%rd15, %r3, 2;
	add.s64 	%rd2, %rd1, %rd15;
	ld.global.u16 	%rs239, [%rd2];
	setp.lt.s32 	%p4, %r114, 1;
	@%p4 bra 	$L__BB1_15;
	add.s32 	%r80, %r76, %r70;
	and.b32  	%r5, %r114, 15;
	sub.s32 	%r81, %r72, %r80;
	setp.gt.u32 	%p5, %r81, -16;
	mov.b32 	%r100, 1;
	@%p5 bra 	$L__BB1_6;
	and.b32  	%r83, %r114, 2147483632;
	neg.s32 	%r98, %r83;
	add.s64 	%rd17, %rd15, %rd1;
	add.s64 	%rd47, %rd17, 16;
	mov.b32 	%r97, 0;
$L__BB1_4:
	.pragma "nounroll";
	ld.global.u16 	%rs46, [%rd47+-14];
	// begin inline asm
	{ .reg .pred __$temp3;
  setp.gt.f16  __$temp3, %rs239, %rs46;
  selp.u16 %rs44, 1, 0, __$temp3;}
	// end inline asm
	setp.eq.s16 	%p6, %rs44, 0;
	selp.b16 	%rs48, %rs46, %rs239, %p6;
	ld.global.u16 	%rs49, [%rd47+-12];
	// begin inline asm
	{ .reg .pred __$temp3;
  setp.gt.f16  __$temp3, %rs48, %rs49;
  selp.u16 %rs47, 1, 0, __$temp3;}
	// end inline asm
	setp.eq.s16 	%p7, %rs47, 0;
	selp.b16 	%rs51, %rs49, %rs48, %p7;
	ld.global.u16 	%rs52, [%rd47+-10];
	// begin inline asm
	{ .reg .pred __$temp3;
  setp.gt.f16  __$temp3, %rs51, %rs52;
  selp.u16 %rs50, 1, 0, __$temp3;}
	// end inline asm
	setp.eq.s16 	%p8, %rs50, 0;
	selp.b16 	%rs54, %rs52, %rs51, %p8;
	ld.global.u16 	%rs55, [%rd47+-8];
	// begin inline asm
	{ .reg .pred __$temp3;
  setp.gt.f16  __$temp3, %rs54, %rs55;
  selp.u16 %rs53, 1, 0, __$temp3;}
	// end inline asm
	setp.eq.s16 	%p9, %rs53, 0;
	selp.b16 	%rs57, %rs55, %rs54, %p9;
	ld.global.u16 	%rs58, [%rd47+-6];
	// begin inline asm
	{ .reg .pred __$temp3;
  setp.gt.f16  __$temp3, %rs57, %rs58;
  selp.u16 %rs56, 1, 0, __$temp3;}
	// end inline asm
	setp.eq.s16 	%p10, %rs56, 0;
	selp.b16 	%rs60, %rs58, %rs57, %p10;
	ld.global.u16 	%rs61, [%rd47+-4];
	// begin inline asm
	{ .reg .pred __$temp3;
  setp.gt.f16  __$temp3, %rs60, %rs61;
  selp.u16 %rs59, 1, 0, __$temp3;}
	// end inline asm
	setp.eq.s16 	%p11, %rs59, 0;
	selp.b16 	%rs63, %rs61, %rs60, %p11;
	ld.global.u16 	%rs64, [%rd47+-2];
	// begin inline asm
	{ .reg .pred __$temp3;
  setp.gt.f16  __$temp3, %rs63, %rs64;
  selp.u16 %rs62, 1, 0, __$temp3;}
	// end inline asm
	setp.eq.s16 	%p12, %rs62, 0;
	selp.b16 	%rs66, %rs64, %rs63, %p12;
	ld.global.u16 	%rs67, [%rd47];
	// begin inline asm
	{ .reg .pred __$temp3;
  setp.gt.f16  __$temp3, %rs66, %rs67;
  selp.u16 %rs65, 1, 0, __$temp3;}
	// end inline asm
	setp.eq.s16 	%p13, %rs65, 0;
	selp.b16 	%rs69, %rs67, %rs66, %p13;
	ld.global.u16 	%rs70, [%rd47+2];
	// begin inline asm
	{ .reg .pred __$temp3;
  setp.gt.f16  __$temp3, %rs69, %rs70;
  selp.u16 %rs68, 1, 0, __$temp3;}
	// end inline asm
	setp.eq.s16 	%p14, %rs68, 0;
	selp.b16 	%rs72, %rs70, %rs69, %p14;
	ld.global.u16 	%rs73, [%rd47+4];
	// begin inline asm
	{ .reg .pred __$temp3;
  setp.gt.f16  __$temp3, %rs72, %rs73;
  selp.u16 %rs71, 1, 0, __$temp3;}
	// end inline asm
	setp.eq.s16 	%p15, %rs71, 0;
	selp.b16 	%rs75, %rs73, %rs72, %p15;
	ld.global.u16 	%rs76, [%rd47+6];
	// begin inline asm
	{ .reg .pred __$temp3;
  setp.gt.f16  __$temp3, %rs75, %rs76;
  selp.u16 %rs74, 1, 0, __$temp3;}
	// end inline asm
	setp.eq.s16 	%p16, %rs74, 0;
	selp.b16 	%rs78, %rs76, %rs75, %p16;
	ld.global.u16 	%rs79, [%rd47+8];
	// begin inline asm
	{ .reg .pred __$temp3;
  setp.gt.f16  __$temp3, %rs78, %rs79;
  selp.u16 %rs77, 1, 0, __$temp3;}
	// end inline asm
	setp.eq.s16 	%p17, %rs77, 0;
	selp.b16 	%rs81, %rs79, %rs78, %p17;
	ld.global.u16 	%rs82, [%rd47+10];
	// begin inline asm
	{ .reg .pred __$temp3;
  setp.gt.f16  __$temp3, %rs81, %rs82;
  selp.u16 %rs80, 1, 0, __$temp3;}
	// end inline asm
	setp.eq.s16 	%p18, %rs80, 0;
	selp.b16 	%rs84, %rs82, %rs81, %p18;
	ld.global.u16 	%rs85, [%rd47+12];
	// begin inline asm
	{ .reg .pred __$temp3;
  setp.gt.f16  __$temp3, %rs84, %rs85;
  selp.u16 %rs83, 1, 0, __$temp3;}
	// end inline asm
	setp.eq.s16 	%p19, %rs83, 0;
	selp.b16 	%rs87, %rs85, %rs84, %p19;
	ld.global.u16 	%rs88, [%rd47+14];
	// begin inline asm
	{ .reg .pred __$temp3;
  setp.gt.f16  __$temp3, %rs87, %rs88;
  selp.u16 %rs86, 1, 0, __$temp3;}
	// end inline asm
	setp.eq.s16 	%p20, %rs86, 0;
	selp.b16 	%rs90, %rs88, %rs87, %p20;
	ld.global.u16 	%rs91, [%rd47+16];
	// begin inline asm
	{ .reg .pred __$temp3;
  setp.gt.f16  __$temp3, %rs90, %rs91;
  selp.u16 %rs89, 1, 0, __$temp3;}
	// end inline asm
	setp.eq.s16 	%p21, %rs89, 0;
	selp.b16 	%rs239, %rs91, %rs90, %p21;
	add.s32 	%r98, %r98, 16;
	add.s32 	%r97, %r97, 16;
	add.s64 	%rd47, %rd47, 32;
	setp.ne.s32 	%p22, %r98, 0;
	@%p22 bra 	$L__BB1_4;
	add.s32 	%r100, %r97, 1;
$L__BB1_6:
	setp.eq.s32 	%p23, %r5, 0;
	@%p23 bra 	$L__BB1_15;
	and.b32  	%r13, %r114, 7;
	setp.lt.u32 	%p24, %r5, 8;
	@%p24 bra 	$L__BB1_9;
	mul.wide.s32 	%rd18, %r100, 2;
	add.s64 	%rd19, %rd2, %rd18;
	ld.global.u16 	%rs95, [%rd19];
	// begin inline asm
	{ .reg .pred __$temp3;
  setp.gt.f16  __$temp3, %rs239, %rs95;
  selp.u16 %rs93, 1, 0, __$temp3;}
	// end inline asm
	setp.eq.s16 	%p25, %rs93, 0;
	selp.b16 	%rs97, %rs95, %rs239, %p25;
	ld.global.u16 	%rs98, [%rd19+2];
	// begin inline asm
	{ .reg .pred __$temp3;
  setp.gt.f16  __$temp3, %rs97, %rs98;
  selp.u16 %rs96, 1, 0, __$temp3;}
	// end inline asm
	setp.eq.s16 	%p26, %rs96, 0;
	selp.b16 	%rs100, %rs98, %rs97, %p26;
	ld.global.u16 	%rs101, [%rd19+4];
	// begin inline asm
	{ .reg .pred __$temp3;
  setp.gt.f16  __$temp3, %rs100, %rs101;
  selp.u16 %rs99, 1, 0, __$temp3;}
	// end inline asm
	setp.eq.s16 	%p27, %rs99, 0;
	selp.b16 	%rs103, %rs101, %rs100, %p27;
	ld.global.u16 	%rs104, [%rd19+6];
	// begin inline asm
	{ .reg .pred __$temp3;
  setp.gt.f16  __$temp3, %rs103, %rs104;
  selp.u16 %rs102, 1, 0, __$temp3;}
	// end inline asm
	setp.eq.s16 	%p28, %rs102, 0;
	selp.b16 	%rs106, %rs104, %rs103, %p28;
	ld.global.u16 	%rs107, [%rd19+8];
	// begin inline asm
	{ .reg .pred __$temp3;
  setp.gt.f16  __$temp3, %rs106, %rs107;
  selp.u16 %rs105, 1, 0, __$temp3;}
	// end inline asm
	setp.eq.s16 	%p29, %rs105, 0;
	selp.b16 	%rs109, %rs107, %rs106, %p29;
	ld.global.u16 	%rs110, [%rd19+10];
	// begin inline asm
	{ .reg .pred __$temp3;
  setp.gt.f16  __$temp3, %rs109, %rs110;
  selp.u16 %rs108, 1, 0, __$temp3;}
	// end inline asm
	setp.eq.s16 	%p30, %rs108, 0;
	selp.b16 	%rs112, %rs110, %rs109, %p30;
	ld.global.u16 	%rs113, [%rd19+12];
	// begin inline asm
	{ .reg .pred __$temp3;
  setp.gt.f16  __$temp3, %rs112, %rs113;
  selp.u16 %rs111, 1, 0, __$temp3;}
	// end inline asm
	setp.eq.s16 	%p31, %rs111, 0;
	selp.b16 	%rs115, %rs113, %rs112, %p31;
	ld.global.u16 	%rs116, [%rd19+14];
	// begin inline asm
	{ .reg .pred __$temp3;
  setp.gt.f16  __$temp3, %rs115, %rs116;
  selp.u16 %rs114, 1, 0, __$temp3;}
	// end inline asm
	setp.eq.s16 	%p32, %rs114, 0;
	selp.b16 	%rs239, %rs116, %rs115, %p32;
	add.s32 	%r100, %r100, 8;
$L__BB1_9:
	setp.eq.s32 	%p33, %r13, 0;
	@%p33 bra 	$L__BB1_15;
	and.b32  	%r16, %r114, 3;
	setp.lt.u32 	%p34, %r13, 4;
	@%p34 bra 	$L__BB1_12;
	mul.wide.s32 	%rd20, %r100, 2;
	add.s64 	%rd21, %rd2, %rd20;
	ld.global.u16 	%rs120, [%rd21];
	// begin inline asm
	{ .reg .pred __$temp3;
  setp.gt.f16  __$temp3, %rs239, %rs120;
  selp.u16 %rs118, 1, 0, __$temp3;}
	// end inline asm
	setp.eq.s16 	%p35, %rs118, 0;
	selp.b16 	%rs122, %rs120, %rs239, %p35;
	ld.global.u16 	%rs123, [%rd21+2];
	// begin inline asm
	{ .reg .pred __$temp3;
  setp.gt.f16  __$temp3, %rs122, %rs123;
  selp.u16 %rs121, 1, 0, __$temp3;}
	// end inline asm
	setp.eq.s16 	%p36, %rs121, 0;
	selp.b16 	%rs125, %rs123, %rs122, %p36;
	ld.global.u16 	%rs126, [%rd21+4];
	// begin inline asm
	{ .reg .pred __$temp3;
  setp.gt.f16  __$temp3, %rs125, %rs126;
  selp.u16 %rs124, 1, 0, __$temp3;}
	// end inline asm
	setp.eq.s16 	%p37, %rs124, 0;
	selp.b16 	%rs128, %rs126, %rs125, %p37;
	ld.global.u16 	%rs129, [%rd21+6];
	// begin inline asm
	{ .reg .pred __$temp3;
  setp.gt.f16  __$temp3, %rs128, %rs129;
  selp.u16 %rs127, 1, 0, __$temp3;}
	// end inline asm
	setp.eq.s16 	%p38, %rs127, 0;
	selp.b16 	%rs239, %rs129, %rs128, %p38;
	add.s32 	%r100, %r100, 4;
$L__BB1_12:
	setp.eq.s32 	%p39, %r16, 0;
	@%p39 bra 	$L__BB1_15;
	neg.s32 	%r102, %r16;
$L__BB1_14:
	.pragma "nounroll";
	mul.wide.s32 	%rd23, %r100, 2;
	add.s64 	%rd24, %rd2, %rd23;
	ld.global.u16 	%rs132, [%rd24];
	// begin inline asm
	{ .reg .pred __$temp3;
  setp.gt.f16  __$temp3, %rs239, %rs132;
  selp.u16 %rs130, 1, 0, __$temp3;}
	// end inline asm
	setp.eq.s16 	%p40, %rs130, 0;
	selp.b16 	%rs239, %rs132, %rs239, %p40;
	add.s32 	%r100, %r100, 1;
	add.s32 	%r102, %r102, 1;
	setp.ne.s32 	%p41, %r102, 0;
	@%p41 bra 	$L__BB1_14;
$L__BB1_15:
	mov.f32 	%f13, 0f00000000;
	// begin inline asm
	{  cvt.rn.f16.f32 %rs133, %f13;}

	// end inline asm
	setp.lt.s32 	%p42, %r114, 0;
	mov.u16 	%rs243, %rs133;
	@%p42 bra 	$L__BB1_22;
	add.s32 	%r85, %r76, %r70;
	sub.s32 	%r86, %r85, %r72;
	add.s32 	%r24, %r86, 1;
	and.b32  	%r25, %r24, 3;
	setp.lt.u32 	%p43, %r114, 3;
	mov.b32 	%r104, 0;
	mov.u16 	%rs243, %rs133;
	@%p43 bra 	$L__BB1_19;
	and.b32  	%r104, %r24, -4;
	add.s64 	%rd26, %rd15, %rd1;
	add.s64 	%rd7, %rd26, 4;
	neg.s32 	%r107, %r104;
	mov.b32 	%r108, 0;
	mov.u16 	%rs243, %rs133;
$L__BB1_18:
	mul.wide.s32 	%rd27, %r108, 2;
	add.s64 	%rd28, %rd7, %rd27;
	ld.global.u16 	%rs136, [%rd28+-4];
	// begin inline asm
	{sub.f16 %rs135,%rs136,%rs239;
}
	// end inline asm
	// begin inline asm
	{.reg.b32         f, C, nZ;       
 .reg.b16         h,r;            
  mov.b16         h,%rs135;           
  cvt.f32.f16     f,h;            
  mov.b32         C, 0x3fb8aa3bU; 
  mov.b32         nZ, 0x80000000U;
  fma.rn.f32      f,f,C,nZ;       
  ex2.approx.ftz.f32  f,f;        
  cvt.rn.f16.f32      r,f;        
{.reg.b16 spc, ulp, p;
  mov.b16 spc,0X1F79U;
  mov.b16 ulp,0x9400U;
  set.eq.f16.f16 p,h, spc;
  fma.rn.f16 r,p,ulp,r;
}
{.reg.b16 spc, ulp, p;
  mov.b16 spc,0X25CFU;
  mov.b16 ulp,0x9400U;
  set.eq.f16.f16 p,h, spc;
  fma.rn.f16 r,p,ulp,r;
}
{.reg.b16 spc, ulp, p;
  mov.b16 spc,0XC13BU;
  mov.b16 ulp,0x0400U;
  set.eq.f16.f16 p,h, spc;
  fma.rn.f16 r,p,ulp,r;
}
{.reg.b16 spc, ulp, p;
  mov.b16 spc,0XC1EFU;
  mov.b16 ulp,0x0200U;
  set.eq.f16.f16 p,h, spc;
  fma.rn.f16 r,p,ulp,r;
}
  mov.b16         %rs138,r;           
}
	// end inline asm
	st.global.u16 	[%rd28+-4], %rs138;
	// begin inline asm
	{add.f16 %rs140,%rs243,%rs138;
}
	// end inline asm
	ld.global.u16 	%rs144, [%rd28+-2];
	// begin inline asm
	{sub.f16 %rs143,%rs144,%rs239;
}
	// end inline asm
	// begin inline asm
	{.reg.b32         f, C, nZ;       
 .reg.b16         h,r;            
  mov.b16         h,%rs143;           
  cvt.f32.f16     f,h;            
  mov.b32         C, 0x3fb8aa3bU; 
  mov.b32         nZ, 0x80000000U;
  fma.rn.f32      f,f,C,nZ;       
  ex2.approx.ftz.f32  f,f;        
  cvt.rn.f16.f32      r,f;        
{.reg.b16 spc, ulp, p;
  mov.b16 spc,0X1F79U;
  mov.b16 ulp,0x9400U;
  set.eq.f16.f16 p,h, spc;
  fma.rn.f16 r,p,ulp,r;
}
{.reg.b16 spc, ulp, p;
  mov.b16 spc,0X25CFU;
  mov.b16 ulp,0x9400U;
  set.eq.f16.f16 p,h, spc;
  fma.rn.f16 r,p,ulp,r;
}
{.reg.b16 spc, ulp, p;
  mov.b16 spc,0XC13BU;
  mov.b16 ulp,0x0400U;
  set.eq.f16.f16 p,h, spc;
  fma.rn.f16 r,p,ulp,r;
}
{.reg.b16 spc, ulp, p;
  mov.b16 spc,0XC1EFU;
  mov.b16 ulp,0x0200U;
  set.eq.f16.f16 p,h, spc;
  fma.rn.f16 r,p,ulp,r;
}
  mov.b16         %rs146,r;           
}
	// end inline asm
	st.global.u16 	[%rd28+-2], %rs146;
	// begin inline asm
	{add.f16 %rs148,%rs140,%rs146;
}
	// end inline asm
	ld.global.u16 	%rs152, [%rd28];
	// begin inline asm
	{sub.f16 %rs151,%rs152,%rs239;
}
	// end inline asm
	// begin inline asm
	{.reg.b32         f, C, nZ;       
 .reg.b16         h,r;            
  mov.b16         h,%rs151;           
  cvt.f32.f16     f,h;            
  mov.b32         C, 0x3fb8aa3bU; 
  mov.b32         nZ, 0x80000000U;
  fma.rn.f32      f,f,C,nZ;       
  ex2.approx.ftz.f32  f,f;        
  cvt.rn.f16.f32      r,f;        
{.reg.b16 spc, ulp, p;
  mov.b16 spc,0X1F79U;
  mov.b16 ulp,0x9400U;
  set.eq.f16.f16 p,h, spc;
  fma.rn.f16 r,p,ulp,r;
}
{.reg.b16 spc, ulp, p;
  mov.b16 spc,0X25CFU;
  mov.b16 ulp,0x9400U;
  set.eq.f16.f16 p,h, spc;
  fma.rn.f16 r,p,ulp,r;
}
{.reg.b16 spc, ulp, p;
  mov.b16 spc,0XC13BU;
  mov.b16 ulp,0x0400U;
  set.eq.f16.f16 p,h, spc;
  fma.rn.f16 r,p,ulp,r;
}
{.reg.b16 spc, ulp, p;
  mov.b16 spc,0XC1EFU;
  mov.b16 ulp,0x0200U;
  set.eq.f16.f16 p,h, spc;
  fma.rn.f16 r,p,ulp,r;
}
  mov.b16         %rs154,r;           
}
	// end inline asm
	st.global.u16 	[%rd28], %rs154;
	// begin inline asm
	{add.f16 %rs156,%rs148,%rs154;
}
	// end inline asm
	ld.global.u16 	%rs160, [%rd28+2];
	// begin inline asm
	{sub.f16 %rs159,%rs160,%rs239;
}
	// end inline asm
	// begin inline asm
	{.reg.b32         f, C, nZ;       
 .reg.b16         h,r;            
  mov.b16         h,%rs159;           
  cvt.f32.f16     f,h;            
  mov.b32         C, 0x3fb8aa3bU; 
  mov.b32         nZ, 0x80000000U;
  fma.rn.f32      f,f,C,nZ;       
  ex2.approx.ftz.f32  f,f;        
  cvt.rn.f16.f32      r,f;        
{.reg.b16 spc, ulp, p;
  mov.b16 spc,0X1F79U;
  mov.b16 ulp,0x9400U;
  set.eq.f16.f16 p,h, spc;
  fma.rn.f16 r,p,ulp,r;
}
{.reg.b16 spc, ulp, p;
  mov.b16 spc,0X25CFU;
  mov.b16 ulp,0x9400U;
  set.eq.f16.f16 p,h, spc;
  fma.rn.f16 r,p,ulp,r;
}
{.reg.b16 spc, ulp, p;
  mov.b16 spc,0XC13BU;
  mov.b16 ulp,0x0400U;
  set.eq.f16.f16 p,h, spc;
  fma.rn.f16 r,p,ulp,r;
}
{.reg.b16 spc, ulp, p;
  mov.b16 spc,0XC1EFU;
  mov.b16 ulp,0x0200U;
  set.eq.f16.f16 p,h, spc;
  fma.rn.f16 r,p,ulp,r;
}
  mov.b16         %rs162,r;           
}
	// end inline asm
	st.global.u16 	[%rd28+2], %rs162;
	// begin inline asm
	{add.f16 %rs243,%rs156,%rs162;
}
	// end inline asm
	add.s32 	%r108, %r108, 4;
	add.s32 	%r107, %r107, 4;
	setp.eq.s32 	%p44, %r107, 0;
	@%p44 bra 	$L__BB1_19;
	bra.uni 	$L__BB1_18;
$L__BB1_19:
	setp.eq.s32 	%p45, %r25, 0;
	@%p45 bra 	$L__BB1_22;
	neg.s32 	%r105, %r25;
$L__BB1_21:
	.pragma "nounroll";
	mul.wide.s32 	%rd30, %r104, 2;
	add.s64 	%rd31, %rd2, %rd30;
	ld.global.u16 	%rs168, [%rd31];
	// begin inline asm
	{sub.f16 %rs167,%rs168,%rs239;
}
	// end inline asm
	// begin inline asm
	{.reg.b32         f, C, nZ;       
 .reg.b16         h,r;            
  mov.b16         h,%rs167;           
  cvt.f32.f16     f,h;            
  mov.b32         C, 0x3fb8aa3bU; 
  mov.b32         nZ, 0x80000000U;
  fma.rn.f32      f,f,C,nZ;       
  ex2.approx.ftz.f32  f,f;        
  cvt.rn.f16.f32      r,f;        
{.reg.b16 spc, ulp, p;
  mov.b16 spc,0X1F79U;
  mov.b16 ulp,0x9400U;
  set.eq.f16.f16 p,h, spc;
  fma.rn.f16 r,p,ulp,r;
}
{.reg.b16 spc, ulp, p;
  mov.b16 spc,0X25CFU;
  mov.b16 ulp,0x9400U;
  set.eq.f16.f16 p,h, spc;
  fma.rn.f16 r,p,ulp,r;
}
{.reg.b16 spc, ulp, p;
  mov.b16 spc,0XC13BU;
  mov.b16 ulp,0x0400U;
  set.eq.f16.f16 p,h, spc;
  fma.rn.f16 r,p,ulp,r;
}
{.reg.b16 spc, ulp, p;
  mov.b16 spc,0XC1EFU;
  mov.b16 ulp,0x0200U;
  set.eq.f16.f16 p,h, spc;
  fma.rn.f16 r,p,ulp,r;
}
  mov.b16         %rs170,r;           
}
	// end inline asm
	st.global.u16 	[%rd31], %rs170;
	// begin inline asm
	{add.f16 %rs243,%rs243,%rs170;
}
	// end inline asm
	add.s32 	%r104, %r104, 1;
	add.s32 	%r105, %r105, 1;
	setp.ne.s32 	%p46, %r105, 0;
	@%p46 bra 	$L__BB1_21;
$L__BB1_22:
	setp.lt.s32 	%p47, %r114, 0;
	@%p47 bra 	$L__BB1_44;
	// begin inline asm
	{  cvt.f32.f16 %f14, %rs243;}

	// end inline asm
	// begin inline asm
	{rcp.approx.ftz.f32 %f15, %f14;
}
	// end inline asm
	neg.f32 	%f2, %f14;
	add.s32 	%r89, %r76, %r70;
	sub.s32 	%r90, %r89, %r72;
	add.s32 	%r34, %r90, 1;
	and.b32  	%r35, %r34, 3;
	setp.lt.u32 	%p48, %r114, 3;
	mov.b32 	%r109, 0;
	@%p48 bra 	$L__BB1_38;
	and.b32  	%r109, %r34, -4;
	add.s64 	%rd33, %rd15, %rd1;
	add.s64 	%rd9, %rd33, 4;
	neg.s32 	%r112, %r109;
	mov.b32 	%r113, 0;
$L__BB1_25:
	mul.wide.s32 	%rd34, %r113, 2;
	add.s64 	%rd13, %rd9, %rd34;
	ld.global.u16 	%rs176, [%rd13+-4];
	// begin inline asm
	{  cvt.f32.f16 %f17, %rs176;}

	// end inline asm
	mul.f32 	%f18, %f17, %f15;
	// begin inline asm
	{  cvt.rn.f16.f32 %rs246, %f18;}

	// end inline asm
	// begin inline asm
	{abs.f16 %rs178,%rs246;
}
	// end inline asm
	mov.b16 	%rs182, 143;
	// begin inline asm
	{ .reg .pred __$temp3;
  setp.lt.f16  __$temp3, %rs178, %rs182;
  selp.u16 %rs180, 1, 0, __$temp3;}
	// end inline asm
	setp.eq.s16 	%p49, %rs180, 0;
	@%p49 bra 	$L__BB1_28;
	// begin inline asm
	{ .reg .pred __$temp3;
  setp.lt.f16  __$temp3, %rs133, %rs178;
  selp.u16 %rs183, 1, 0, __$temp3;}
	// end inline asm
	setp.eq.s16 	%p50, %rs183, 0;
	@%p50 bra 	$L__BB1_28;
	fma.rn.f32 	%f20, %f2, %f18, %f17;
	fma.rn.f32 	%f19, %f15, %f20, %f18;
	// begin inline asm
	{  cvt.rn.f16.f32 %rs246, %f19;}

	// end inline asm
$L__BB1_28:
	st.global.u16 	[%rd13+-4], %rs246;
	ld.global.u16 	%rs187, [%rd13+-2];
	// begin inline asm
	{  cvt.f32.f16 %f21, %rs187;}

	// end inline asm
	mul.f32 	%f22, %f21, %f15;
	// begin inline asm
	{  cvt.rn.f16.f32 %rs247, %f22;}

	// end inline asm
	// begin inline asm
	{abs.f16 %rs189,%rs247;
}
	// end inline asm
	mov.b16 	%rs193, 143;
	// begin inline asm
	{ .reg .pred __$temp3;
  setp.lt.f16  __$temp3, %rs189, %rs193;
  selp.u16 %rs191, 1, 0, __$temp3;}
	// end inline asm
	setp.eq.s16 	%p51, %rs191, 0;
	@%p51 bra 	$L__BB1_31;
	// begin inline asm
	{ .reg .pred __$temp3;
  setp.lt.f16  __$temp3, %rs133, %rs189;
  selp.u16 %rs194, 1, 0, __$temp3;}
	// end inline asm
	setp.eq.s16 	%p52, %rs194, 0;
	@%p52 bra 	$L__BB1_31;
	fma.rn.f32 	%f24, %f2, %f22, %f21;
	fma.rn.f32 	%f23, %f15, %f24, %f22;
	// begin inline asm
	{  cvt.rn.f16.f32 %rs247, %f23;}

	// end inline asm
$L__BB1_31:
	st.global.u16 	[%rd13+-2], %rs247;
	ld.global.u16 	%rs198, [%rd13];
	// begin inline asm
	{  cvt.f32.f16 %f25, %rs198;}

	// end inline asm
	mul.f32 	%f26, %f25, %f15;
	// begin inline asm
	{  cvt.rn.f16.f32 %rs248, %f26;}

	// end inline asm
	// begin inline asm
	{abs.f16 %rs200,%rs248;
}
	// end inline asm
	mov.b16 	%rs204, 143;
	// begin inline asm
	{ .reg .pred __$temp3;
  setp.lt.f16  __$temp3, %rs200, %rs204;
  selp.u16 %rs202, 1, 0, __$temp3;}
	// end inline asm
	setp.eq.s16 	%p53, %rs202, 0;
	@%p53 bra 	$L__BB1_34;
	// begin inline asm
	{ .reg .pred __$temp3;
  setp.lt.f16  __$temp3, %rs133, %rs200;
  selp.u16 %rs205, 1, 0, __$temp3;}
	// end inline asm
	setp.eq.s16 	%p54, %rs205, 0;
	@%p54 bra 	$L__BB1_34;
	fma.rn.f32 	%f28, %f2, %f26, %f25;
	fma.rn.f32 	%f27, %f15, %f28, %f26;
	// begin inline asm
	{  cvt.rn.f16.f32 %rs248, %f27;}

	// end inline asm
$L__BB1_34:
	st.global.u16 	[%rd13], %rs248;
	ld.global.u16 	%rs209, [%rd13+2];
	// begin inline asm
	{  cvt.f32.f16 %f29, %rs209;}

	// end inline asm
	mul.f32 	%f30, %f29, %f15;
	// begin inline asm
	{  cvt.rn.f16.f32 %rs249, %f30;}

	// end inline asm
	// begin inline asm
	{abs.f16 %rs211,%rs249;
}
	// end inline asm
	mov.b16 	%rs215, 143;
	// begin inline asm
	{ .reg .pred __$temp3;
  setp.lt.f16  __$temp3, %rs211, %rs215;
  selp.u16 %rs213, 1, 0, __$temp3;}
	// end inline asm
	setp.eq.s16 	%p55, %rs213, 0;
	@%p55 bra 	$L__BB1_37;
	// begin inline asm
	{ .reg .pred __$temp3;
  setp.lt.f16  __$temp3, %rs133, %rs211;
  selp.u16 %rs216, 1, 0, __$temp3;}
	// end inline asm
	setp.eq.s16 	%p56, %rs216, 0;
	@%p56 bra 	$L__BB1_37;
	fma.rn.f32 	%f32, %f2, %f30, %f29;
	fma.rn.f32 	%f31, %f15, %f32, %f30;
	// begin inline asm
	{  cvt.rn.f16.f32 %rs249, %f31;}

	// end inline asm
$L__BB1_37:
	st.global.u16 	[%rd13+2], %rs249;
	add.s32 	%r113, %r113, 4;
	add.s32 	%r112, %r112, 4;
	setp.eq.s32 	%p57, %r112, 0;
	@%p57 bra 	$L__BB1_38;
	bra.uni 	$L__BB1_25;
$L__BB1_38:
	setp.eq.s32 	%p58, %r35, 0;
	@%p58 bra 	$L__BB1_44;
	neg.s32 	%r110, %r35;
$L__BB1_40:
	.pragma "nounroll";
	mul.wide.s32 	%rd36, %r109, 2;
	add.s64 	%rd11, %rd2, %rd36;
	ld.global.u16 	%rs220, [%rd11];
	// begin inline asm
	{  cvt.f32.f16 %f33, %rs220;}

	// end inline asm
	mul.f32 	%f34, %f33, %f15;
	// begin inline asm
	{  cvt.rn.f16.f32 %rs245, %f34;}

	// end inline asm
	// begin inline asm
	{abs.f16 %rs222,%rs245;
}
	// end inline asm
	mov.b16 	%rs226, 143;
	// begin inline asm
	{ .reg .pred __$temp3;
  setp.lt.f16  __$temp3, %rs222, %rs226;
  selp.u16 %rs224, 1, 0, __$temp3;}
	// end inline asm
	setp.eq.s16 	%p59, %rs224, 0;
	@%p59 bra 	$L__BB1_43;
	// begin inline asm
	{ .reg .pred __$temp3;
  setp.lt.f16  __$temp3, %rs133, %rs222;
  selp.u16 %rs227, 1, 0, __$temp3;}
	// end inline asm
	setp.eq.s16 	%p60, %rs227, 0;
	@%p60 bra 	$L__BB1_43;
	fma.rn.f32 	%f36, %f2, %f34, %f33;
	fma.rn.f32 	%f35, %f15, %f36, %f34;
	// begin inline asm
	{  cvt.rn.f16.f32 %rs245, %f35;}

	// end inline asm
$L__BB1_43:
	st.global.u16 	[%rd11], %rs245;
	add.s32 	%r109, %r109, 1;
	add.s32 	%r110, %r110, 1;
	setp.ne.s32 	%p61, %r110, 0;
	@%p61 bra 	$L__BB1_40;
$L__BB1_44:
	add.s32 	%r118, %r114, 1;
	setp.ge.s32 	%p62, %r118, %r70;
	@%p62 bra 	$L__BB1_57;
	not.b32 	%r92, %r76;
	add.s32 	%r49, %r72, %r92;
	sub.s32 	%r93, %r72, %r76;
	add.s32 	%r94, %r93, -2;
	and.b32  	%r50, %r49, 7;
	setp.lt.u32 	%p63, %r94, 7;
	@%p63 bra 	$L__BB1_49;
	and.b32  	%r95, %r49, -8;
	neg.s32 	%r115, %r95;
	add.s64 	%rd38, %rd15, %rd1;
	add.s64 	%rd12, %rd38, 8;
$L__BB1_47:
	.pragma "nounroll";
	mul.wide.s32 	%rd39, %r118, 2;
	add.s64 	%rd40, %rd12, %rd39;
	st.global.u16 	[%rd40+-8], %rs133;
	st.global.u16 	[%rd40+-6], %rs133;
	st.global.u16 	[%rd40+-4], %rs133;
	st.global.u16 	[%rd40+-2], %rs133;
	st.global.u16 	[%rd40], %rs133;
	st.global.u16 	[%rd40+2], %rs133;
	st.global.u16 	[%rd40+4], %rs133;
	st.global.u16 	[%rd40+6], %rs133;
	add.s32 	%r118, %r118, 8;
	add.s32 	%r115, %r115, 8;
	add.s32 	%r114, %r114, 8;
	setp.ne.s32 	%p64, %r115, 0;
	@%p64 bra 	$L__BB1_47;
	add.s32 	%r118, %r114, 1;
$L__BB1_49:
	setp.eq.s32 	%p65, %r50, 0;
	@%p65 bra 	$L__BB1_57;
	and.b32  	%r64, %r49, 3;
	setp.lt.u32 	%p66, %r50, 4;
	@%p66 bra 	$L__BB1_52;
	mul.wide.s32 	%rd41, %r118, 2;
	add.s64 	%rd42, %rd2, %rd41;
	st.global.u16 	[%rd42], %rs133;
	st.global.u16 	[%rd42+2], %rs133;
	st.global.u16 	[%rd42+4], %rs133;
	st.global.u16 	[%rd42+6], %rs133;
	add.s32 	%r118, %r118, 4;
$L__BB1_52:
	setp.eq.s32 	%p67, %r64, 0;
	@%p67 bra 	$L__BB1_57;
	setp.eq.s32 	%p68, %r64, 1;
	@%p68 bra 	$L__BB1_55;
	mul.wide.s32 	%rd43, %r118, 2;
	add.s64 	%rd44, %rd2, %rd43;
	st.global.u16 	[%rd44], %rs133;
	st.global.u16 	[%rd44+2], %rs133;
	add.s32 	%r118, %r118, 2;
$L__BB1_55:
	and.b32  	%r96, %r49, 1;
	setp.eq.b32 	%p69, %r96, 1;
	not.pred 	%p70, %p69;
	@%p70 bra 	$L__BB1_57;
	mul.wide.s32 	%rd45, %r118, 2;
	add.s64 	%rd46, %rd2, %rd45;
	st.global.u16 	[%rd46], %rs133;
$L__BB1_57:
	ret;

}
	// .globl	masked_softmax_f32
.visible .entry masked_softmax_f32(
	.param .u64 .ptr .align 1 masked_softmax_f32_param_0,
	.param .u32 masked_softmax_f32_param_1,
	.param .u32 masked_softmax_f32_param_2,
	.param .u32 masked_softmax_f32_param_3
)
{
	.reg .pred 	%p<61>;
	.reg .b32 	%r<134>;
	.reg .b32 	%f<174>;
	.reg .b64 	%rd<48>;

	ld.param.u64 	%rd12, [masked_softmax_f32_param_0];
	ld.param.u32 	%r71, [masked_softmax_f32_param_1];
	ld.param.u32 	%r72, [masked_softmax_f32_param_2];
	ld.param.u32 	%r70, [masked_softmax_f32_param_3];
	mov.u32 	%r1, %ctaid.x;
	mov.u32 	%r73, %ctaid.y;
	mov.u32 	%r74, %ntid.y;
	mov.u32 	%r75, %tid.y;
	mad.lo.s32 	%r76, %r73, %r74, %r75;
	setp.ge.s32 	%p1, %r1, %r71;
	setp.ge.s32 	%p2, %r76, %r72;
	or.pred  	%p3, %p1, %p2;
	@%p3 bra 	$L__BB2_42;
	cvta.to.global.u64 	%rd1, %rd12;
	mad.lo.s32 	%r77, %r72, %r1, %r76;
	mul.lo.s32 	%r3, %r77, %r70;
	sub.s32 	%r78, %r70, %r72;
	add.s32 	%r128, %r78, %r76;
	mul.wide.s32 	%rd13, %r3, 4;
	add.s64 	%rd2, %rd1, %rd13;
	ld.global.f32 	%f167, [%rd2];
	setp.lt.s32 	%p4, %r128, 1;
	@%p4 bra 	$L__BB2_15;
	add.s32 	%r80, %r76, %r70;
	and.b32  	%r5, %r128, 15;
	sub.s32 	%r81, %r72, %r80;
	setp.gt.u32 	%p5, %r81, -16;
	mov.b32 	%r112, 1;
	@%p5 bra 	$L__BB2_6;
	and.b32  	%r83, %r128, 2147483632;
	neg.s32 	%r117, %r83;
	add.s64 	%rd15, %rd13, %rd1;
	add.s64 	%rd47, %rd15, 32;
	mov.b32 	%r116, 0;
$L__BB2_4:
	.pragma "nounroll";
	ld.global.f32 	%f23, [%rd47+-28];
	setp.gt.f32 	%p6, %f167, %f23;
	selp.f32 	%f24, %f167, %f23, %p6;
	ld.global.f32 	%f25, [%rd47+-24];
	setp.gt.f32 	%p7, %f24, %f25;
	selp.f32 	%f26, %f24, %f25, %p7;
	ld.global.f32 	%f27, [%rd47+-20];
	setp.gt.f32 	%p8, %f26, %f27;
	selp.f32 	%f28, %f26, %f27, %p8;
	ld.global.f32 	%f29, [%rd47+-16];
	setp.gt.f32 	%p9, %f28, %f29;
	selp.f32 	%f30, %f28, %f29, %p9;
	ld.global.f32 	%f31, [%rd47+-12];
	setp.gt.f32 	%p10, %f30, %f31;
	selp.f32 	%f32, %f30, %f31, %p10;
	ld.global.f32 	%f33, [%rd47+-8];
	setp.gt.f32 	%p11, %f32, %f33;
	selp.f32 	%f34, %f32, %f33, %p11;
	ld.global.f32 	%f35, [%rd47+-4];
	setp.gt.f32 	%p12, %f34, %f35;
	selp.f32 	%f36, %f34, %f35, %p12;
	ld.global.f32 	%f37, [%rd47];
	setp.gt.f32 	%p13, %f36, %f37;
	selp.f32 	%f38, %f36, %f37, %p13;
	ld.global.f32 	%f39, [%rd47+4];
	setp.gt.f32 	%p14, %f38, %f39;
	selp.f32 	%f40, %f38, %f39, %p14;
	ld.global.f32 	%f41, [%rd47+8];
	setp.gt.f32 	%p15, %f40, %f41;
	selp.f32 	%f42, %f40, %f41, %p15;
	ld.global.f32 	%f43, [%rd47+12];
	setp.gt.f32 	%p16, %f42, %f43;
	selp.f32 	%f44, %f42, %f43, %p16;
	ld.global.f32 	%f45, [%rd47+16];
	setp.gt.f32 	%p17, %f44, %f45;
	selp.f32 	%f46, %f44, %f45, %p17;
	ld.global.f32 	%f47, [%rd47+20];
	setp.gt.f32 	%p18, %f46, %f47;
	selp.f32 	%f48, %f46, %f47, %p18;
	ld.global.f32 	%f49, [%rd47+24];
	setp.gt.f32 	%p19, %f48, %f49;
	selp.f32 	%f50, %f48, %f49, %p19;
	ld.global.f32 	%f51, [%rd47+28];
	setp.gt.f32 	%p20, %f50, %f51;
	selp.f32 	%f52, %f50, %f51, %p20;
	ld.global.f32 	%f53, [%rd47+32];
	setp.gt.f32 	%p21, %f52, %f53;
	selp.f32 	%f167, %f52, %f53, %p21;
	add.s32 	%r117, %r117, 16;
	add.s32 	%r116, %r116, 16;
	add.s64 	%rd47, %rd47, 64;
	setp.eq.s32 	%p22, %r117, 0;
	@%p22 bra 	$L__BB2_5;
	bra.uni 	$L__BB2_4;
$L__BB2_5:
	add.s32 	%r112, %r116, 1;
$L__BB2_6:
	setp.eq.s32 	%p23, %r5, 0;
	@%p23 bra 	$L__BB2_15;
	and.b32  	%r9, %r128, 7;
	setp.lt.u32 	%p24, %r5, 8;
	@%p24 bra 	$L__BB2_9;
	mul.wide.s32 	%rd16, %r112, 4;
	add.s64 	%rd17, %rd2, %rd16;
	ld.global.f32 	%f55, [%rd17];
	setp.gt.f32 	%p25, %f167, %f55;
	selp.f32 	%f56, %f167, %f55, %p25;
	ld.global.f32 	%f57, [%rd17+4];
	setp.gt.f32 	%p26, %f56, %f57;
	selp.f32 	%f58, %f56, %f57, %p26;
	ld.global.f32 	%f59, [%rd17+8];
	setp.gt.f32 	%p27, %f58, %f59;
	selp.f32 	%f60, %f58, %f59, %p27;
	ld.global.f32 	%f61, [%rd17+12];
	setp.gt.f32 	%p28, %f60, %f61;
	selp.f32 	%f62, %f60, %f61, %p28;
	ld.global.f32 	%f63, [%rd17+16];
	setp.gt.f32 	%p29, %f62, %f63;
	selp.f32 	%f64, %f62, %f63, %p29;
	ld.global.f32 	%f65, [%rd17+20];
	setp.gt.f32 	%p30, %f64, %f65;
	selp.f32 	%f66, %f64, %f65, %p30;
	ld.global.f32 	%f67, [%rd17+24];
	setp.gt.f32 	%p31, %f66, %f67;
	selp.f32 	%f68, %f66, %f67, %p31;
	ld.global.f32 	%f69, [%rd17+28];
	setp.gt.f32 	%p32, %f68, %f69;
	selp.f32 	%f167, %f68, %f69, %p32;
	add.s32 	%r112, %r112, 8;
$L__BB2_9:
	setp.eq.s32 	%p33, %r9, 0;
	@%p33 bra 	$L__BB2_15;
	and.b32  	%r12, %r128, 3;
	setp.lt.u32 	%p34, %r9, 4;
	@%p34 bra 	$L__BB2_12;
	mul.wide.s32 	%rd18, %r112, 4;
	add.s64 	%rd19, %rd2, %rd18;
	ld.global.f32 	%f71, [%rd19];
	setp.gt.f32 	%p35, %f167, %f71;
	selp.f32 	%f72, %f167, %f71, %p35;
	ld.global.f32 	%f73, [%rd19+4];
	setp.gt.f32 	%p36, %f72, %f73;
	selp.f32 	%f74, %f72, %f73, %p36;
	ld.global.f32 	%f75, [%rd19+8];
	setp.gt.f32 	%p37, %f74, %f75;
	selp.f32 	%f76, %f74, %f75, %p37;
	ld.global.f32 	%f77, [%rd19+12];
	setp.gt.f32 	%p38, %f76, %f77;
	selp.f32 	%f167, %f76, %f77, %p38;
	add.s32 	%r112, %r112, 4;
$L__BB2_12:
	setp.eq.s32 	%p39, %r12, 0;
	@%p39 bra 	$L__BB2_15;
	neg.s32 	%r114, %r12;
$L__BB2_14:
	.pragma "nounroll";
	mul.wide.s32 	%rd21, %r112, 4;
	add.s64 	%rd22, %rd2, %rd21;
	ld.global.f32 	%f78, [%rd22];
	setp.gt.f32 	%p40, %f167, %f78;
	selp.f32 	%f167, %f167, %f78, %p40;
	add.s32 	%r112, %r112, 1;
	add.s32 	%r114, %r114, 1;
	setp.ne.s32 	%p41, %r114, 0;
	@%p41 bra 	$L__BB2_14;
$L__BB2_15:
	setp.lt.s32 	%p42, %r128, 0;
	mov.f32 	%f172, 0f00000000;
	@%p42 bra 	$L__BB2_22;
	add.s32 	%r85, %r76, %r70;
	sub.s32 	%r86, %r85, %r72;
	add.s32 	%r20, %r86, 1;
	and.b32  	%r21, %r20, 3;
	setp.lt.u32 	%p43, %r128, 3;
	mov.f32 	%f172, 0f00000000;
	mov.b32 	%r118, 0;
	@%p43 bra 	$L__BB2_19;
	and.b32  	%r118, %r20, -4;
	add.s64 	%rd24, %rd13, %rd1;
	add.s64 	%rd5, %rd24, 8;
	neg.s32 	%r121, %r118;
	mov.f32 	%f172, 0f00000000;
	mov.b32 	%r122, 0;
$L__BB2_18:
	mul.wide.s32 	%rd25, %r122, 4;
	add.s64 	%rd26, %rd5, %rd25;
	ld.global.f32 	%f83, [%rd26+-8];
	sub.f32 	%f84, %f83, %f167;
	fma.rn.f32 	%f85, %f84, 0f3BBB989D, 0f3F000000;
	cvt.sat.f32.f32 	%f86, %f85;
	mov.f32 	%f87, 0f4B400001;
	mov.f32 	%f88, 0f437C0000;
	fma.rm.f32 	%f89, %f86, %f88, %f87;
	add.f32 	%f90, %f89, 0fCB40007F;
	neg.f32 	%f91, %f90;
	fma.rn.f32 	%f92, %f84, 0f3FB8AA3B, %f91;
	fma.rn.f32 	%f93, %f84, 0f32A57060, %f92;
	mov.b32 	%r88, %f89;
	shl.b32 	%r89, %r88, 23;
	mov.b32 	%f94, %r89;
	ex2.approx.ftz.f32 	%f95, %f93;
	mul.f32 	%f96, %f95, %f94;
	st.global.f32 	[%rd26+-8], %f96;
	add.f32 	%f97, %f172, %f96;
	ld.global.f32 	%f98, [%rd26+-4];
	sub.f32 	%f99, %f98, %f167;
	fma.rn.f32 	%f100, %f99, 0f3BBB989D, 0f3F000000;
	cvt.sat.f32.f32 	%f101, %f100;
	fma.rm.f32 	%f102, %f101, %f88, %f87;
	add.f32 	%f103, %f102, 0fCB40007F;
	neg.f32 	%f104, %f103;
	fma.rn.f32 	%f105, %f99, 0f3FB8AA3B, %f104;
	fma.rn.f32 	%f106, %f99, 0f32A57060, %f105;
	mov.b32 	%r90, %f102;
	shl.b32 	%r91, %r90, 23;
	mov.b32 	%f107, %r91;
	ex2.approx.ftz.f32 	%f108, %f106;
	mul.f32 	%f109, %f108, %f107;
	st.global.f32 	[%rd26+-4], %f109;
	add.f32 	%f110, %f97, %f109;
	ld.global.f32 	%f111, [%rd26];
	sub.f32 	%f112, %f111, %f167;
	fma.rn.f32 	%f113, %f112, 0f3BBB989D, 0f3F000000;
	cvt.sat.f32.f32 	%f114, %f113;
	fma.rm.f32 	%f115, %f114, %f88, %f87;
	add.f32 	%f116, %f115, 0fCB40007F;
	neg.f32 	%f117, %f116;
	fma.rn.f32 	%f118, %f112, 0f3FB8AA3B, %f117;
	fma.rn.f32 	%f119, %f112, 0f32A57060, %f118;
	mov.b32 	%r92, %f115;
	shl.b32 	%r93, %r92, 23;
	mov.b32 	%f120, %r93;
	ex2.approx.ftz.f32 	%f121, %f119;
	mul.f32 	%f122, %f121, %f120;
	st.global.f32 	[%rd26], %f122;
	add.f32 	%f123, %f110, %f122;
	ld.global.f32 	%f124, [%rd26+4];
	sub.f32 	%f125, %f124, %f167;
	fma.rn.f32 	%f126, %f125, 0f3BBB989D, 0f3F000000;
	cvt.sat.f32.f32 	%f127, %f126;
	fma.rm.f32 	%f128, %f127, %f88, %f87;
	add.f32 	%f129, %f128, 0fCB40007F;
	neg.f32 	%f130, %f129;
	fma.rn.f32 	%f131, %f125, 0f3FB8AA3B, %f130;
	fma.rn.f32 	%f132, %f125, 0f32A57060, %f131;
	mov.b32 	%r94, %f128;
	shl.b32 	%r95, %r94, 23;
	mov.b32 	%f133, %r95;
	ex2.approx.ftz.f32 	%f134, %f132;
	mul.f32 	%f135, %f134, %f133;
	st.global.f32 	[%rd26+4], %f135;
	add.f32 	%f172, %f123, %f135;
	add.s32 	%r122, %r122, 4;
	add.s32 	%r121, %r121, 4;
	setp.eq.s32 	%p44, %r121, 0;
	@%p44 bra 	$L__BB2_19;
	bra.uni 	$L__BB2_18;
$L__BB2_19:
	setp.eq.s32 	%p45, %r21, 0;
	@%p45 bra 	$L__BB2_22;
	neg.s32 	%r119, %r21;
$L__BB2_21:
	.pragma "nounroll";
	mul.wide.s32 	%rd28, %r118, 4;
	add.s64 	%rd29, %rd2, %rd28;
	ld.global.f32 	%f136, [%rd29];
	sub.f32 	%f137, %f136, %f167;
	fma.rn.f32 	%f138, %f137, 0f3BBB989D, 0f3F000000;
	cvt.sat.f32.f32 	%f139, %f138;
	mov.f32 	%f140, 0f4B400001;
	mov.f32 	%f141, 0f437C0000;
	fma.rm.f32 	%f142, %f139, %f141, %f140;
	add.f32 	%f143, %f142, 0fCB40007F;
	neg.f32 	%f144, %f143;
	fma.rn.f32 	%f145, %f137, 0f3FB8AA3B, %f144;
	fma.rn.f32 	%f146, %f137, 0f32A57060, %f145;
	mov.b32 	%r96, %f142;
	shl.b32 	%r97, %r96, 23;
	mov.b32 	%f147, %r97;
	ex2.approx.ftz.f32 	%f148, %f146;
	mul.f32 	%f149, %f148, %f147;
	st.global.f32 	[%rd29], %f149;
	add.f32 	%f172, %f172, %f149;
	add.s32 	%r118, %r118, 1;
	add.s32 	%r119, %r119, 1;
	setp.ne.s32 	%p46, %r119, 0;
	@%p46 bra 	$L__BB2_21;
$L__BB2_22:
	setp.lt.s32 	%p47, %r128, 0;
	@%p47 bra 	$L__BB2_29;
	add.s32 	%r99, %r76, %r70;
	sub.s32 	%r100, %r99, %r72;
	add.s32 	%r34, %r100, 1;
	and.b32  	%r35, %r34, 3;
	setp.lt.u32 	%p48, %r128, 3;
	mov.b32 	%r123, 0;
	@%p48 bra 	$L__BB2_26;
	and.b32  	%r123, %r34, -4;
	add.s64 	%rd31, %rd13, %rd1;
	add.s64 	%rd9, %rd31, 8;
	neg.s32 	%r126, %r123;
	mov.b32 	%r127, 0;
$L__BB2_25:
	mul.wide.s32 	%rd32, %r127, 4;
	add.s64 	%rd33, %rd9, %rd32;
	ld.global.f32 	%f150, [%rd33+-8];
	div.rn.f32 	%f151, %f150, %f172;
	st.global.f32 	[%rd33+-8], %f151;
	ld.global.f32 	%f152, [%rd33+-4];
	div.rn.f32 	%f153, %f152, %f172;
	st.global.f32 	[%rd33+-4], %f153;
	ld.global.f32 	%f154, [%rd33];
	div.rn.f32 	%f155, %f154, %f172;
	st.global.f32 	[%rd33], %f155;
	ld.global.f32 	%f156, [%rd33+4];
	div.rn.f32 	%f157, %f156, %f172;
	st.global.f32 	[%rd33+4], %f157;
	add.s32 	%r127, %r127, 4;
	add.s32 	%r126, %r126, 4;
	setp.eq.s32 	%p49, %r126, 0;
	@%p49 bra 	$L__BB2_26;
	bra.uni 	$L__BB2_25;
$L__BB2_26:
	setp.eq.s32 	%p50, %r35, 0;
	@%p50 bra 	$L__BB2_29;
	neg.s32 	%r124, %r35;
$L__BB2_28:
	.pragma "nounroll";
	mul.wide.s32 	%rd35, %r123, 4;
	add.s64 	%rd36, %rd2, %rd35;
	ld.global.f32 	%f158, [%rd36];
	div.rn.f32 	%f159, %f158, %f172;
	st.global.f32 	[%rd36], %f159;
	add.s32 	%r123, %r123, 1;
	add.s32 	%r124, %r124, 1;
	setp.ne.s32 	%p51, %r124, 0;
	@%p51 bra 	$L__BB2_28;
$L__BB2_29:
	add.s32 	%r132, %r128, 1;
	setp.ge.s32 	%p52, %r132, %r70;
	@%p52 bra 	$L__BB2_42;
	not.b32 	%r102, %r76;
	add.s32 	%r49, %r72, %r102;
	sub.s32 	%r103, %r72, %r76;
	add.s32 	%r104, %r103, -2;
	and.b32  	%r50, %r49, 7;
	setp.lt.u32 	%p53, %r104, 7;
	@%p53 bra 	$L__BB2_34;
	and.b32  	%r105, %r49, -8;
	neg.s32 	%r129, %r105;
	add.s64 	%rd38, %rd13, %rd1;
	add.s64 	%rd11, %rd38, 16;
$L__BB2_32:
	.pragma "nounroll";
	mul.wide.s32 	%rd39, %r132, 4;
	add.s64 	%rd40, %rd11, %rd39;
	mov.b32 	%r106, 0;
	st.global.u32 	[%rd40+-16], %r106;
	st.global.u32 	[%rd40+-12], %r106;
	st.global.u32 	[%rd40+-8], %r106;
	st.global.u32 	[%rd40+-4], %r106;
	st.global.u32 	[%rd40], %r106;
	st.global.u32 	[%rd40+4], %r106;
	st.global.u32 	[%rd40+8], %r106;
	st.global.u32 	[%rd40+12], %r106;
	add.s32 	%r132, %r132, 8;
	add.s32 	%r129, %r129, 8;
	add.s32 	%r128, %r128, 8;
	setp.ne.s32 	%p54, %r129, 0;
	@%p54 bra 	$L__BB2_32;
	add.s32 	%r132, %r128, 1;
$L__BB2_34:
	setp.eq.s32 	%p55, %r50, 0;
	@%p55 bra 	$L__BB2_42;
	and.b32  	%r64, %r49, 3;
	setp.lt.u32 	%p56, %r50, 4;
	@%p56 bra 	$L__BB2_37;
	mul.wide.s32 	%rd41, %r132, 4;
	add.s64 	%rd42, %rd2, %rd41;
	mov.b32 	%r107, 0;
	st.global.u32 	[%rd42], %r107;
	st.global.u32 	[%rd42+4], %r107;
	st.global.u32 	[%rd42+8], %r107;
	st.global.u32 	[%rd42+12], %r107;
	add.s32 	%r132, %r132, 4;
$L__BB2_37:
	setp.eq.s32 	%p57, %r64, 0;
	@%p57 bra 	$L__BB2_42;
	setp.eq.s32 	%p58, %r64, 1;
	@%p58 bra 	$L__BB2_40;
	mul.wide.s32 	%rd43, %r132, 4;
	add.s64 	%rd44, %rd2, %rd43;
	mov.b32 	%r108, 0;
	st.global.u32 	[%rd44], %r108;
	st.global.u32 	[%rd44+4], %r108;
	add.s32 	%r132, %r132, 2;
$L__BB2_40:
	and.b32  	%r109, %r49, 1;
	setp.eq.b32 	%p59, %r109, 1;
	not.pred 	%p60, %p59;
	@%p60 bra 	$L__BB2_42;
	mul.wide.s32 	%rd45, %r132, 4;
	add.s64 	%rd46, %rd2, %rd45;
	mov.b32 	%r110, 0;
	st.global.u32 	[%rd46], %r110;
$L__BB2_42:
	ret;

}
	// .globl	masked_softmax_f64
.visible .entry masked_softmax_f64(
	.param .u64 .ptr .align 1 masked_softmax_f64_param_0,
	.param .u32 masked_softmax_f64_param_1,
	.param .u32 masked_softmax_f64_param_2,
	.param .u32 masked_softmax_f64_param_3
)
{
	.reg .pred 	%p<61>;
	.reg .b32 	%r<130>;
	.reg .b32 	%f<60>;
	.reg .b64 	%rd<52>;
	.reg .b64 	%fd<125>;

	ld.param.u64 	%rd12, [masked_softmax_f64_param_0];
	ld.param.u32 	%r71, [masked_softmax_f64_param_1];
	ld.param.u32 	%r72, [masked_softmax_f64_param_2];
	ld.param.u32 	%r70, [masked_softmax_f64_param_3];
	mov.u32 	%r1, %ctaid.x;
	mov.u32 	%r73, %ctaid.y;
	mov.u32 	%r74, %ntid.y;
	mov.u32 	%r75, %tid.y;
	mad.lo.s32 	%r76, %r73, %r74, %r75;
	setp.ge.s32 	%p1, %r1, %r71;
	setp.ge.s32 	%p2, %r76, %r72;
	or.pred  	%p3, %p1, %p2;
	@%p3 bra 	$L__BB3_42;
	cvta.to.global.u64 	%rd1, %rd12;
	mad.lo.s32 	%r77, %r72, %r1, %r76;
	mul.lo.s32 	%r3, %r77, %r70;
	sub.s32 	%r78, %r70, %r72;
	add.s32 	%r124, %r78, %r76;
	mul.wide.s32 	%rd13, %r3, 8;
	add.s64 	%rd2, %rd1, %rd13;
	ld.global.f64 	%fd118, [%rd2];
	setp.lt.s32 	%p4, %r124, 1;
	@%p4 bra 	$L__BB3_15;
	add.s32 	%r80, %r76, %r70;
	and.b32  	%r5, %r124, 15;
	sub.s32 	%r81, %r72, %r80;
	setp.gt.u32 	%p5, %r81, -16;
	mov.b32 	%r108, 1;
	@%p5 bra 	$L__BB3_6;
	and.b32  	%r83, %r124, 2147483632;
	neg.s32 	%r113, %r83;
	add.s64 	%rd15, %rd13, %rd1;
	add.s64 	%rd51, %rd15, 64;
	mov.b32 	%r112, 0;
$L__BB3_4:
	.pragma "nounroll";
	ld.global.f64 	%fd23, [%rd51+-56];
	setp.gt.f64 	%p6, %fd118, %fd23;
	selp.f64 	%fd24, %fd118, %fd23, %p6;
	ld.global.f64 	%fd25, [%rd51+-48];
	setp.gt.f64 	%p7, %fd24, %fd25;
	selp.f64 	%fd26, %fd24, %fd25, %p7;
	ld.global.f64 	%fd27, [%rd51+-40];
	setp.gt.f64 	%p8, %fd26, %fd27;
	selp.f64 	%fd28, %fd26, %fd27, %p8;
	ld.global.f64 	%fd29, [%rd51+-32];
	setp.gt.f64 	%p9, %fd28, %fd29;
	selp.f64 	%fd30, %fd28, %fd29, %p9;
	ld.global.f64 	%fd31, [%rd51+-24];
	setp.gt.f64 	%p10, %fd30, %fd31;
	selp.f64 	%fd32, %fd30, %fd31, %p10;
	ld.global.f64 	%fd33, [%rd51+-16];
	setp.gt.f64 	%p11, %fd32, %fd33;
	selp.f64 	%fd34, %fd32, %fd33, %p11;
	ld.global.f64 	%fd35, [%rd51+-8];
	setp.gt.f64 	%p12, %fd34, %fd35;
	selp.f64 	%fd36, %fd34, %fd35, %p12;
	ld.global.f64 	%fd37, [%rd51];
	setp.gt.f64 	%p13, %fd36, %fd37;
	selp.f64 	%fd38, %fd36, %fd37, %p13;
	ld.global.f64 	%fd39, [%rd51+8];
	setp.gt.f64 	%p14, %fd38, %fd39;
	selp.f64 	%fd40, %fd38, %fd39, %p14;
	ld.global.f64 	%fd41, [%rd51+16];
	setp.gt.f64 	%p15, %fd40, %fd41;
	selp.f64 	%fd42, %fd40, %fd41, %p15;
	ld.global.f64 	%fd43, [%rd51+24];
	setp.gt.f64 	%p16, %fd42, %fd43;
	selp.f64 	%fd44, %fd42, %fd43, %p16;
	ld.global.f64 	%fd45, [%rd51+32];
	setp.gt.f64 	%p17, %fd44, %fd45;
	selp.f64 	%fd46, %fd44, %fd45, %p17;
	ld.global.f64 	%fd47, [%rd51+40];
	setp.gt.f64 	%p18, %fd46, %fd47;
	selp.f64 	%fd48, %fd46, %fd47, %p18;
	ld.global.f64 	%fd49, [%rd51+48];
	setp.gt.f64 	%p19, %fd48, %fd49;
	selp.f64 	%fd50, %fd48, %fd49, %p19;
	ld.global.f64 	%fd51, [%rd51+56];
	setp.gt.f64 	%p20, %fd50, %fd51;
	selp.f64 	%fd52, %fd50, %fd51, %p20;
	ld.global.f64 	%fd53, [%rd51+64];
	setp.gt.f64 	%p21, %fd52, %fd53;
	selp.f64 	%fd118, %fd52, %fd53, %p21;
	add.s32 	%r113, %r113, 16;
	add.s32 	%r112, %r112, 16;
	add.s64 	%rd51, %rd51, 128;
	setp.eq.s32 	%p22, %r113, 0;
	@%p22 bra 	$L__BB3_5;
	bra.uni 	$L__BB3_4;
$L__BB3_5:
	add.s32 	%r108, %r112, 1;
$L__BB3_6:
	setp.eq.s32 	%p23, %r5, 0;
	@%p23 bra 	$L__BB3_15;
	and.b32  	%r9, %r124, 7;
	setp.lt.u32 	%p24, %r5, 8;
	@%p24 bra 	$L__BB3_9;
	mul.wide.s32 	%rd16, %r108, 8;
	add.s64 	%rd17, %rd2, %rd16;
	ld.global.f64 	%fd55, [%rd17];
	setp.gt.f64 	%p25, %fd118, %fd55;
	selp.f64 	%fd56, %fd118, %fd55, %p25;
	ld.global.f64 	%fd57, [%rd17+8];
	setp.gt.f64 	%p26, %fd56, %fd57;
	selp.f64 	%fd58, %fd56, %fd57, %p26;
	ld.global.f64 	%fd59, [%rd17+16];
	setp.gt.f64 	%p27, %fd58, %fd59;
	selp.f64 	%fd60, %fd58, %fd59, %p27;
	ld.global.f64 	%fd61, [%rd17+24];
	setp.gt.f64 	%p28, %fd60, %fd61;
	selp.f64 	%fd62, %fd60, %fd61, %p28;
	ld.global.f64 	%fd63, [%rd17+32];
	setp.gt.f64 	%p29, %fd62, %fd63;
	selp.f64 	%fd64, %fd62, %fd63, %p29;
	ld.global.f64 	%fd65, [%rd17+40];
	setp.gt.f64 	%p30, %fd64, %fd65;
	selp.f64 	%fd66, %fd64, %fd65, %p30;
	ld.global.f64 	%fd67, [%rd17+48];
	setp.gt.f64 	%p31, %fd66, %fd67;
	selp.f64 	%fd68, %fd66, %fd67, %p31;
	ld.global.f64 	%fd69, [%rd17+56];
	setp.gt.f64 	%p32, %fd68, %fd69;
	selp.f64 	%fd118, %fd68, %fd69, %p32;
	add.s32 	%r108, %r108, 8;
$L__BB3_9:
	setp.eq.s32 	%p33, %r9, 0;
	@%p33 bra 	$L__BB3_15;
	and.b32  	%r12, %r124, 3;
	setp.lt.u32 	%p34, %r9, 4;
	@%p34 bra 	$L__BB3_12;
	mul.wide.s32 	%rd18, %r108, 8;
	add.s64 	%rd19, %rd2, %rd18;
	ld.global.f64 	%fd71, [%rd19];
	setp.gt.f64 	%p35, %fd118, %fd71;
	selp.f64 	%fd72, %fd118, %fd71, %p35;
	ld.global.f64 	%fd73, [%rd19+8];
	setp.gt.f64 	%p36, %fd72, %fd73;
	selp.f64 	%fd74, %fd72, %fd73, %p36;
	ld.global.f64 	%fd75, [%rd19+16];
	setp.gt.f64 	%p37, %fd74, %fd75;
	selp.f64 	%fd76, %fd74, %fd75, %p37;
	ld.global.f64 	%fd77, [%rd19+24];
	setp.gt.f64 	%p38, %fd76, %fd77;
	selp.f64 	%fd118, %fd76, %fd77, %p38;
	add.s32 	%r108, %r108, 4;
$L__BB3_12:
	setp.eq.s32 	%p39, %r12, 0;
	@%p39 bra 	$L__BB3_15;
	neg.s32 	%r110, %r12;
$L__BB3_14:
	.pragma "nounroll";
	mul.wide.s32 	%rd21, %r108, 8;
	add.s64 	%rd22, %rd2, %rd21;
	ld.global.f64 	%fd78, [%rd22];
	setp.gt.f64 	%p40, %fd118, %fd78;
	selp.f64 	%fd118, %fd118, %fd78, %p40;
	add.s32 	%r108, %r108, 1;
	add.s32 	%r110, %r110, 1;
	setp.ne.s32 	%p41, %r110, 0;
	@%p41 bra 	$L__BB3_14;
$L__BB3_15:
	setp.lt.s32 	%p42, %r124, 0;
	mov.f64 	%fd123, 0d0000000000000000;
	@%p42 bra 	$L__BB3_22;
	add.s32 	%r85, %r76, %r70;
	sub.s32 	%r86, %r85, %r72;
	add.s32 	%r20, %r86, 1;
	and.b32  	%r21, %r20, 3;
	setp.lt.u32 	%p43, %r124, 3;
	mov.f64 	%fd123, 0d0000000000000000;
	mov.b32 	%r114, 0;
	@%p43 bra 	$L__BB3_19;
	and.b32  	%r114, %r20, -4;
	add.s64 	%rd24, %rd13, %rd1;
	add.s64 	%rd5, %rd24, 16;
	neg.s32 	%r117, %r114;
	mov.f64 	%fd123, 0d0000000000000000;
	mov.b32 	%r118, 0;
$L__BB3_18:
	mul.wide.s32 	%rd25, %r118, 8;
	add.s64 	%rd26, %rd5, %rd25;
	ld.global.f64 	%fd83, [%rd26+-16];
	sub.f64 	%fd84, %fd83, %fd118;
	cvt.rn.f32.f64 	%f1, %fd84;
	fma.rn.f32 	%f2, %f1, 0f3BBB989D, 0f3F000000;
	cvt.sat.f32.f32 	%f3, %f2;
	mov.f32 	%f4, 0f4B400001;
	mov.f32 	%f5, 0f437C0000;
	fma.rm.f32 	%f6, %f3, %f5, %f4;
	add.f32 	%f7, %f6, 0fCB40007F;
	neg.f32 	%f8, %f7;
	fma.rn.f32 	%f9, %f1, 0f3FB8AA3B, %f8;
	fma.rn.f32 	%f10, %f1, 0f32A57060, %f9;
	mov.b32 	%r88, %f6;
	shl.b32 	%r89, %r88, 23;
	mov.b32 	%f11, %r89;
	ex2.approx.ftz.f32 	%f12, %f10;
	mul.f32 	%f13, %f12, %f11;
	cvt.f64.f32 	%fd85, %f13;
	st.global.f64 	[%rd26+-16], %fd85;
	add.f64 	%fd86, %fd123, %fd85;
	ld.global.f64 	%fd87, [%rd26+-8];
	sub.f64 	%fd88, %fd87, %fd118;
	cvt.rn.f32.f64 	%f14, %fd88;
	fma.rn.f32 	%f15, %f14, 0f3BBB989D, 0f3F000000;
	cvt.sat.f32.f32 	%f16, %f15;
	fma.rm.f32 	%f17, %f16, %f5, %f4;
	add.f32 	%f18, %f17, 0fCB40007F;
	neg.f32 	%f19, %f18;
	fma.rn.f32 	%f20, %f14, 0f3FB8AA3B, %f19;
	fma.rn.f32 	%f21, %f14, 0f32A57060, %f20;
	mov.b32 	%r90, %f17;
	shl.b32 	%r91, %r90, 23;
	mov.b32 	%f22, %r91;
	ex2.approx.ftz.f32 	%f23, %f21;
	mul.f32 	%f24, %f23, %f22;
	cvt.f64.f32 	%fd89, %f24;
	st.global.f64 	[%rd26+-8], %fd89;
	add.f64 	%fd90, %fd86, %fd89;
	ld.global.f64 	%fd91, [%rd26];
	sub.f64 	%fd92, %fd91, %fd118;
	cvt.rn.f32.f64 	%f25, %fd92;
	fma.rn.f32 	%f26, %f25, 0f3BBB989D, 0f3F000000;
	cvt.sat.f32.f32 	%f27, %f26;
	fma.rm.f32 	%f28, %f27, %f5, %f4;
	add.f32 	%f29, %f28, 0fCB40007F;
	neg.f32 	%f30, %f29;
	fma.rn.f32 	%f31, %f25, 0f3FB8AA3B, %f30;
	fma.rn.f32 	%f32, %f25, 0f32A57060, %f31;
	mov.b32 	%r92, %f28;
	shl.b32 	%r93, %r92, 23;
	mov.b32 	%f33, %r93;
	ex2.approx.ftz.f32 	%f34, %f32;
	mul.f32 	%f35, %f34, %f33;
	cvt.f64.f32 	%fd93, %f35;
	st.global.f64 	[%rd26], %fd93;
	add.f64 	%fd94, %fd90, %fd93;
	ld.global.f64 	%fd95, [%rd26+8];
	sub.f64 	%fd96, %fd95, %fd118;
	cvt.rn.f32.f64 	%f36, %fd96;
	fma.rn.f32 	%f37, %f36, 0f3BBB989D, 0f3F000000;
	cvt.sat.f32.f32 	%f38, %f37;
	fma.rm.f32 	%f39, %f38, %f5, %f4;
	add.f32 	%f40, %f39, 0fCB40007F;
	neg.f32 	%f41, %f40;
	fma.rn.f32 	%f42, %f36, 0f3FB8AA3B, %f41;
	fma.rn.f32 	%f43, %f36, 0f32A57060, %f42;
	mov.b32 	%r94, %f39;
	shl.b32 	%r95, %r94, 23;
	mov.b32 	%f44, %r95;
	ex2.approx.ftz.f32 	%f45, %f43;
	mul.f32 	%f46, %f45, %f44;
	cvt.f64.f32 	%fd97, %f46;
	st.global.f64 	[%rd26+8], %fd97;
	add.f64 	%fd123, %fd94, %fd97;
	add.s32 	%r118, %r118, 4;
	add.s32 	%r117, %r117, 4;
	setp.eq.s32 	%p44, %r117, 0;
	@%p44 bra 	$L__BB3_19;
	bra.uni 	$L__BB3_18;
$L__BB3_19:
	setp.eq.s32 	%p45, %r21, 0;
	@%p45 bra 	$L__BB3_22;
	neg.s32 	%r115, %r21;
$L__BB3_21:
	.pragma "nounroll";
	mul.wide.s32 	%rd28, %r114, 8;
	add.s64 	%rd29, %rd2, %rd28;
	ld.global.f64 	%fd98, [%rd29];
	sub.f64 	%fd99, %fd98, %fd118;
	cvt.rn.f32.f64 	%f47, %fd99;
	fma.rn.f32 	%f48, %f47, 0f3BBB989D, 0f3F000000;
	cvt.sat.f32.f32 	%f49, %f48;
	mov.f32 	%f50, 0f4B400001;
	mov.f32 	%f51, 0f437C0000;
	fma.rm.f32 	%f52, %f49, %f51, %f50;
	add.f32 	%f53, %f52, 0fCB40007F;
	neg.f32 	%f54, %f53;
	fma.rn.f32 	%f55, %f47, 0f3FB8AA3B, %f54;
	fma.rn.f32 	%f56, %f47, 0f32A57060, %f55;
	mov.b32 	%r96, %f52;
	shl.b32 	%r97, %r96, 23;
	mov.b32 	%f57, %r97;
	ex2.approx.ftz.f32 	%f58, %f56;
	mul.f32 	%f59, %f58, %f57;
	cvt.f64.f32 	%fd100, %f59;
	st.global.f64 	[%rd29], %fd100;
	add.f64 	%fd123, %fd123, %fd100;
	add.s32 	%r114, %r114, 1;
	add.s32 	%r115, %r115, 1;
	setp.ne.s32 	%p46, %r115, 0;
	@%p46 bra 	$L__BB3_21;
$L__BB3_22:
	setp.lt.s32 	%p47, %r124, 0;
	@%p47 bra 	$L__BB3_29;
	add.s32 	%r99, %r76, %r70;
	sub.s32 	%r100, %r99, %r72;
	add.s32 	%r34, %r100, 1;
	and.b32  	%r35, %r34, 3;
	setp.lt.u32 	%p48, %r124, 3;
	mov.b32 	%r119, 0;
	@%p48 bra 	$L__BB3_26;
	and.b32  	%r119, %r34, -4;
	add.s64 	%rd31, %rd13, %rd1;
	add.s64 	%rd9, %rd31, 16;
	neg.s32 	%r122, %r119;
	mov.b32 	%r123, 0;
$L__BB3_25:
	mul.wide.s32 	%rd32, %r123, 8;
	add.s64 	%rd33, %rd9, %rd32;
	ld.global.f64 	%fd101, [%rd33+-16];
	div.rn.f64 	%fd102, %fd101, %fd123;
	st.global.f64 	[%rd33+-16], %fd102;
	ld.global.f64 	%fd103, [%rd33+-8];
	div.rn.f64 	%fd104, %fd103, %fd123;
	st.global.f64 	[%rd33+-8], %fd104;
	ld.global.f64 	%fd105, [%rd33];
	div.rn.f64 	%fd106, %fd105, %fd123;
	st.global.f64 	[%rd33], %fd106;
	ld.global.f64 	%fd107, [%rd33+8];
	div.rn.f64 	%fd108, %fd107, %fd123;
	st.global.f64 	[%rd33+8], %fd108;
	add.s32 	%r123, %r123, 4;
	add.s32 	%r122, %r122, 4;
	setp.eq.s32 	%p49, %r122, 0;
	@%p49 bra 	$L__BB3_26;
	bra.uni 	$L__BB3_25;
$L__BB3_26:
	setp.eq.s32 	%p50, %r35, 0;
	@%p50 bra 	$L__BB3_29;
	neg.s32 	%r120, %r35;
$L__BB3_28:
	.pragma "nounroll";
	mul.wide.s32 	%rd35, %r119, 8;
	add.s64 	%rd36, %rd2, %rd35;
	ld.global.f64 	%fd109, [%rd36];
	div.rn.f64 	%fd110, %fd109, %fd123;
	st.global.f64 	[%rd36], %fd110;
	add.s32 	%r119, %r119, 1;
	add.s32 	%r120, %r120, 1;
	setp.ne.s32 	%p51, %r120, 0;
	@%p51 bra 	$L__BB3_28;
$L__BB3_29:
	add.s32 	%r128, %r124, 1;
	setp.ge.s32 	%p52, %r128, %r70;
	@%p52 bra 	$L__BB3_42;
	not.b32 	%r102, %r76;
	add.s32 	%r49, %r72, %r102;
	sub.s32 	%r103, %r72, %r76;
	add.s32 	%r104, %r103, -2;
	and.b32  	%r50, %r49, 7;
	setp.lt.u32 	%p53, %r104, 7;
	@%p53 bra 	$L__BB3_34;
	and.b32  	%r105, %r49, -8;
	neg.s32 	%r125, %r105;
	add.s64 	%rd38, %rd13, %rd1;
	add.s64 	%rd11, %rd38, 32;
$L__BB3_32:
	.pragma "nounroll";
	mul.wide.s32 	%rd39, %r128, 8;
	add.s64 	%rd40, %rd11, %rd39;
	mov.b64 	%rd41, 0;
	st.global.u64 	[%rd40+-32], %rd41;
	st.global.u64 	[%rd40+-24], %rd41;
	st.global.u64 	[%rd40+-16], %rd41;
	st.global.u64 	[%rd40+-8], %rd41;
	st.global.u64 	[%rd40], %rd41;
	st.global.u64 	[%rd40+8], %rd41;
	st.global.u64 	[%rd40+16], %rd41;
	st.global.u64 	[%rd40+24], %rd41;
	add.s32 	%r128, %r128, 8;
	add.s32 	%r125, %r125, 8;
	add.s32 	%r124, %r124, 8;
	setp.ne.s32 	%p54, %r125, 0;
	@%p54 bra 	$L__BB3_32;
	add.s32 	%r128, %r124, 1;
$L__BB3_34:
	setp.eq.s32 	%p55, %r50, 0;
	@%p55 bra 	$L__BB3_42;
	and.b32  	%r64, %r49, 3;
	setp.lt.u32 	%p56, %r50, 4;
	@%p56 bra 	$L__BB3_37;
	mul.wide.s32 	%rd42, %r128, 8;
	add.s64 	%rd43, %rd2, %rd42;
	mov.b64 	%rd44, 0;
	st.global.u64 	[%rd43], %rd44;
	st.global.u64 	[%rd43+8], %rd44;
	st.global.u64 	[%rd43+16], %rd44;
	st.global.u64 	[%rd43+24], %rd44;
	add.s32 	%r128, %r128, 4;
$L__BB3_37:
	setp.eq.s32 	%p57, %r64, 0;
	@%p57 bra 	$L__BB3_42;
	setp.eq.s32 	%p58, %r64, 1;
	@%p58 bra 	$L__BB3_40;
	mul.wide.s32 	%rd45, %r128, 8;
	add.s64 	%rd46, %rd2, %rd45;
	mov.b64 	%rd47, 0;
	st.global.u64 	[%rd46], %rd47;
	st.global.u64 	[%rd46+8], %rd47;
	add.s32 	%r128, %r128, 2;
$L__BB3_40:
	and.b32  	%r106, %r49, 1;
	setp.eq.b32 	%p59, %r106, 1;
	not.pred 	%p60, %p59;
	@%p60 bra 	$L__BB3_42;
	mul.wide.s32 	%rd48, %r128, 8;
	add.s64 	%rd49, %rd2, %rd48;
	mov.b64 	%rd50, 0;
	st.global.u64 	[%rd49], %rd50;
$L__BB3_42:
	ret;

}


// ===== COMPILED SASS (sm_100) =====

	.target	sm_100

	.elftype	@"ET_EXEC"


//--------------------- .note.nv.tkinfo           --------------------------
	.section	.note.nv.tkinfo,"",@"SHT_NOTE"
	.sectionflags	@"SHF_NOTE_NV_TKINFO"
	.tkinfo
        /*0018*/ 	.word	0x00000002
        /*0030*/ 	.string	""
        /*0030*/ 	.string	"ptxas"
        /*0030*/ 	.string	"Cuda compilation tools, release 13.0, V13.0.88"
        /*0030*/ 	.string	"Build cuda_13.0.r13.0/compiler.36424714_0"
        /*0030*/ 	.string	"-arch sm_100 -m 64 "



//--------------------- .note.nv.cuinfo           --------------------------
	.section	.note.nv.cuinfo,"",@"SHT_NOTE"
	.sectionflags	@"SHF_NOTE_NV_CUINFO"
        /*0018*/ 	.short	0x0002
        /*001a*/ 	.short	0x0064
        /*001c*/ 	.short	0x0082
	.zero		2


//--------------------- .nv.info                  --------------------------
	.section	.nv.info,"",@"SHT_CUDA_INFO"
	.align	4


	//----- nvinfo : EIATTR_REGCOUNT
	.align		4
        /*0000*/ 	.byte	0x04, 0x2f
        /*0002*/ 	.short	(.L_1 - .L_0)
	.align		4
.L_0:
        /*0004*/ 	.word	index@(masked_softmax_bf16)
        /*0008*/ 	.word	0x0000001d


	//----- nvinfo : EIATTR_FRAME_SIZE
	.align		4
.L_1:
        /*000c*/ 	.byte	0x04, 0x11
        /*000e*/ 	.short	(.L_3 - .L_2)
	.align		4
.L_2:
        /*0010*/ 	.word	index@(masked_softmax_bf16)
        /*0014*/ 	.word	0x00000000


	//----- nvinfo : EIATTR_REGCOUNT
	.align		4
.L_3:
        /*0018*/ 	.byte	0x04, 0x2f
        /*001a*/ 	.short	(.L_5 - .L_4)
	.align		4
.L_4:
        /*001c*/ 	.word	index@(masked_softmax_f16)
        /*0020*/ 	.word	0x0000001e


	//----- nvinfo : EIATTR_FRAME_SIZE
	.align		4
.L_5:
        /*0024*/ 	.byte	0x04, 0x11
        /*0026*/ 	.short	(.L_7 - .L_6)
	.align		4
.L_6:
        /*0028*/ 	.word	index@(masked_softmax_f16)
        /*002c*/ 	.word	0x00000000


	//----- nvinfo : EIATTR_REGCOUNT
	.align		4
.L_7:
        /*0030*/ 	.byte	0x04, 0x2f
        /*0032*/ 	.short	(.L_9 - .L_8)
	.align		4
.L_8:
        /*0034*/ 	.word	index@(masked_softmax_f32)
        /*0038*/ 	.word	0x00000020


	//----- nvinfo : EIATTR_FRAME_SIZE
	.align		4
.L_9:
        /*003c*/ 	.byte	0x04, 0x11
        /*003e*/ 	.short	(.L_11 - .L_10)
	.align		4
.L_10:
        /*0040*/ 	.word	index@($__internal_1_$__cuda_sm3x_div_rn_noftz_f32_slowpath)
        /*0044*/ 	.word	0x00000000


	//----- nvinfo : EIATTR_FRAME_SIZE
	.align		4
.L_11:
        /*0048*/ 	.byte	0x04, 0x11
        /*004a*/ 	.short	(.L_13 - .L_12)
	.align		4
.L_12:
        /*004c*/ 	.word	index@(masked_softmax_f32)
        /*0050*/ 	.word	0x00000000


	//----- nvinfo : EIATTR_REGCOUNT
	.align		4
.L_13:
        /*0054*/ 	.byte	0x04, 0x2f
        /*0056*/ 	.short	(.L_15 - .L_14)
	.align		4
.L_14:
        /*0058*/ 	.word	index@(masked_softmax_f64)
        /*005c*/ 	.word	0x00000026


	//----- nvinfo : EIATTR_FRAME_SIZE
	.align		4
.L_15:
        /*0060*/ 	.byte	0x04, 0x11
        /*0062*/ 	.short	(.L_17 - .L_16)
	.align		4
.L_16:
        /*0064*/ 	.word	index@($__internal_0_$__cuda_sm20_div_rn_f64_full)
        /*0068*/ 	.word	0x00000000


	//----- nvinfo : EIATTR_FRAME_SIZE
	.align		4
.L_17:
        /*006c*/ 	.byte	0x04, 0x11
        /*006e*/ 	.short	(.L_19 - .L_18)
	.align		4
.L_18:
        /*0070*/ 	.word	index@(masked_softmax_f64)
        /*0074*/ 	.word	0x00000000


	//----- nvinfo : EIATTR_MIN_STACK_SIZE
	.align		4
.L_19:
        /*0078*/ 	.byte	0x04, 0x12
        /*007a*/ 	.short	(.L_21 - .L_20)
	.align		4
.L_20:
        /*007c*/ 	.word	index@(masked_softmax_f64)
        /*0080*/ 	.word	0x00000000


	//----- nvinfo : EIATTR_MIN_STACK_SIZE
	.align		4
.L_21:
        /*0084*/ 	.byte	0x04, 0x12
        /*0086*/ 	.short	(.L_23 - .L_22)
	.align		4
.L_22:
        /*0088*/ 	.word	index@(masked_softmax_f32)
        /*008c*/ 	.word	0x00000000


	//----- nvinfo : EIATTR_MIN_STACK_SIZE
	.align		4
.L_23:
        /*0090*/ 	.byte	0x04, 0x12
        /*0092*/ 	.short	(.L_25 - .L_24)
	.align		4
.L_24:
        /*0094*/ 	.word	index@(masked_softmax_f16)
        /*0098*/ 	.word	0x00000000


	//----- nvinfo : EIATTR_MIN_STACK_SIZE
	.align		4
.L_25:
        /*009c*/ 	.byte	0x04, 0x12
        /*009e*/ 	.short	(.L_27 - .L_26)
	.align		4
.L_26:
        /*00a0*/ 	.word	index@(masked_softmax_bf16)
        /*00a4*/ 	.word	0x00000000
.L_27:


//--------------------- .nv.compat                --------------------------
	.section	.nv.compat,"",@"SHT_CUDA_COMPAT_INFO"
	.align	4
        /*0000*/ 	.byte	0x02, 0x09, 0x00, 0x00, 0x02, 0x02, 0x01, 0x00, 0x02, 0x05, 0x05, 0x00, 0x03, 0x07, 0x01, 0x01
        /*0010*/ 	.byte	0x02, 0x03, 0x00, 0x00, 0x02, 0x06, 0x01, 0x00, 0x04, 0x0b, 0x08, 0x00, 0x01, 0x00, 0x00, 0x00
        /*0020*/ 	.byte	0x00, 0x00, 0x00, 0x00


//--------------------- .nv.info.masked_softmax_f64 --------------------------
	.section	.nv.info.masked_softmax_f64,"",@"SHT_CUDA_INFO"
	.sectionflags	@""
	.align	4


	//----- nvinfo : EIATTR_CUDA_API_VERSION
	.align		4
        /*0000*/ 	.byte	0x04, 0x37
        /*0002*/ 	.short	(.L_29 - .L_28)
.L_28:
        /*0004*/ 	.word	0x00000082


	//----- nvinfo : EIATTR_KPARAM_INFO
	.align		4
.L_29:
        /*0008*/ 	.byte	0x04, 0x17
        /*000a*/ 	.short	(.L_31 - .L_30)
.L_30:
        /*000c*/ 	.word	0x00000000
        /*0010*/ 	.short	0x0003
        /*0012*/ 	.short	0x0010
        /*0014*/ 	.byte	0x00, 0xf0, 0x11, 0x00


	//----- nvinfo : EIATTR_KPARAM_INFO
	.align		4
.L_31:
        /*0018*/ 	.byte	0x04, 0x17
        /*001a*/ 	.short	(.L_33 - .L_32)
.L_32:
        /*001c*/ 	.word	0x00000000
        /*0020*/ 	.short	0x0002
        /*0022*/ 	.short	0x000c
        /*0024*/ 	.byte	0x00, 0xf0, 0x11, 0x00


	//----- nvinfo : EIATTR_KPARAM_INFO
	.align		4
.L_33:
        /*0028*/ 	.byte	0x04, 0x17
        /*002a*/ 	.short	(.L_35 - .L_34)
.L_34:
        /*002c*/ 	.word	0x00000000
        /*0030*/ 	.short	0x0001
        /*0032*/ 	.short	0x0008
        /*0034*/ 	.byte	0x00, 0xf0, 0x11, 0x00


	//----- nvinfo : EIATTR_KPARAM_INFO
	.align		4
.L_35:
        /*0038*/ 	.byte	0x04, 0x17
        /*003a*/ 	.short	(.L_37 - .L_36)
.L_36:
        /*003c*/ 	.word	0x00000000
        /*0040*/ 	.short	0x0000
        /*0042*/ 	.short	0x0000
        /*0044*/ 	.byte	0x00, 0xf5, 0x21, 0x00


	//----- nvinfo : EIATTR_SPARSE_MMA_MASK
	.align		4
.L_37:
        /*0048*/ 	.byte	0x03, 0x50
        /*004a*/ 	.short	0x0000


	//----- nvinfo : EIATTR_MAXREG_COUNT
	.align		4
        /*004c*/ 	.byte	0x03, 0x1b
        /*004e*/ 	.short	0x00ff


	//----- nvinfo : EIATTR_MERCURY_ISA_VERSION
	.align		4
        /*0050*/ 	.byte	0x03, 0x5f
        /*0052*/ 	.short	0x0101


	//----- nvinfo : EIATTR_VRC_CTA_INIT_COUNT
	.align		4
        /*0054*/ 	.byte	0x02, 0x4a
	.zero		1
	.zero		1


	//----- nvinfo : EIATTR_EXIT_INSTR_OFFSETS
	.align		4
        /*0058*/ 	.byte	0x04, 0x1c
        /*005a*/ 	.short	(.L_39 - .L_38)


	//   ....[0]....
.L_38:
        /*005c*/ 	.word	0x00000090


	//   ....[1]....
        /*0060*/ 	.word	0x00001bb0


	//   ....[2]....
        /*0064*/ 	.word	0x00001db0


	//   ....[3]....
        /*0068*/ 	.word	0x00001e40


	//   ....[4]....
        /*006c*/ 	.word	0x00001ed0


	//   ....[5]....
        /*0070*/ 	.word	0x00001f00


	//----- nvinfo : EIATTR_CRS_STACK_SIZE
	.align		4
.L_39:
        /*0074*/ 	.byte	0x04, 0x1e
        /*0076*/ 	.short	(.L_41 - .L_40)
.L_40:
        /*0078*/ 	.word	0x00000000


	//----- nvinfo : EIATTR_CBANK_PARAM_SIZE
	.align		4
.L_41:
        /*007c*/ 	.byte	0x03, 0x19
        /*007e*/ 	.short	0x0014


	//----- nvinfo : EIATTR_PARAM_CBANK
	.align		4
        /*0080*/ 	.byte	0x04, 0x0a
        /*0082*/ 	.short	(.L_43 - .L_42)
	.align		4
.L_42:
        /*0084*/ 	.word	index@(.nv.constant0.masked_softmax_f64)
        /*0088*/ 	.short	0x0380
        /*008a*/ 	.short	0x0014


	//----- nvinfo : EIATTR_SW_WAR
	.align		4
.L_43:
        /*008c*/ 	.byte	0x04, 0x36
        /*008e*/ 	.short	(.L_45 - .L_44)
.L_44:
        /*0090*/ 	.word	0x00000008
.L_45:


//--------------------- .nv.info.masked_softmax_f32 --------------------------
	.section	.nv.info.masked_softmax_f32,"",@"SHT_CUDA_INFO"
	.sectionflags	@""
	.align	4


	//----- nvinfo : EIATTR_CUDA_API_VERSION
	.align		4
        /*0000*/ 	.byte	0x04, 0x37
        /*0002*/ 	.short	(.L_47 - .L_46)
.L_46:
        /*0004*/ 	.word	0x00000082


	//----- nvinfo : EIATTR_KPARAM_INFO
	.align		4
.L_47:
        /*0008*/ 	.byte	0x04, 0x17
        /*000a*/ 	.short	(.L_49 - .L_48)
.L_48:
        /*000c*/ 	.word	0x00000000
        /*0010*/ 	.short	0x0003
        /*0012*/ 	.short	0x0010
        /*0014*/ 	.byte	0x00, 0xf0, 0x11, 0x00


	//----- nvinfo : EIATTR_KPARAM_INFO
	.align		4
.L_49:
        /*0018*/ 	.byte	0x04, 0x17
        /*001a*/ 	.short	(.L_51 - .L_50)
.L_50:
        /*001c*/ 	.word	0x00000000
        /*0020*/ 	.short	0x0002
        /*0022*/ 	.short	0x000c
        /*0024*/ 	.byte	0x00, 0xf0, 0x11, 0x00


	//----- nvinfo : EIATTR_KPARAM_INFO
	.align		4
.L_51:
        /*0028*/ 	.byte	0x04, 0x17
        /*002a*/ 	.short	(.L_53 - .L_52)
.L_52:
        /*002c*/ 	.word	0x00000000
        /*0030*/ 	.short	0x0001
        /*0032*/ 	.short	0x0008
        /*0034*/ 	.byte	0x00, 0xf0, 0x11, 0x00


	//----- nvinfo : EIATTR_KPARAM_INFO
	.align		4
.L_53:
        /*0038*/ 	.byte	0x04, 0x17
        /*003a*/ 	.short	(.L_55 - .L_54)
.L_54:
        /*003c*/ 	.word	0x00000000
        /*0040*/ 	.short	0x0000
        /*0042*/ 	.short	0x0000
        /*0044*/ 	.byte	0x00, 0xf5, 0x21, 0x00


	//----- nvinfo : EIATTR_SPARSE_MMA_MASK
	.align		4
.L_55:
        /*0048*/ 	.byte	0x03, 0x50
        /*004a*/ 	.short	0x0000


	//----- nvinfo : EIATTR_MAXREG_COUNT
	.align		4
        /*004c*/ 	.byte	0x03, 0x1b
        /*004e*/ 	.short	0x00ff


	//----- nvinfo : EIATTR_MERCURY_ISA_VERSION
	.align		4
        /*0050*/ 	.byte	0x03, 0x5f
        /*0052*/ 	.short	0x0101


	//----- nvinfo : EIATTR_VRC_CTA_INIT_COUNT
	.align		4
        /*0054*/ 	.byte	0x02, 0x4a
	.zero		1
	.zero		1


	//----- nvinfo : EIATTR_EXIT_INSTR_OFFSETS
	.align		4
        /*0058*/ 	.byte	0x04, 0x1c
        /*005a*/ 	.short	(.L_57 - .L_56)


	//   ....[0]....
.L_56:
        /*005c*/ 	.word	0x00000090


	//   ....[1]....
        /*0060*/ 	.word	0x000016f0


	//   ....[2]....
        /*0064*/ 	.word	0x000018f0


	//   ....[3]....
        /*0068*/ 	.word	0x00001980


	//   ....[4]....
        /*006c*/ 	.word	0x00001a10


	//   ....[5]....
        /*0070*/ 	.word	0x00001a40


	//----- nvinfo : EIATTR_CRS_STACK_SIZE
	.align		4
.L_57:
        /*0074*/ 	.byte	0x04, 0x1e
        /*0076*/ 	.short	(.L_59 - .L_58)
.L_58:
        /*0078*/ 	.word	0x00000000


	//----- nvinfo : EIATTR_CBANK_PARAM_SIZE
	.align		4
.L_59:
        /*007c*/ 	.byte	0x03, 0x19
        /*007e*/ 	.short	0x0014


	//----- nvinfo : EIATTR_PARAM_CBANK
	.align		4
        /*0080*/ 	.byte	0x04, 0x0a
        /*0082*/ 	.short	(.L_61 - .L_60)
	.align		4
.L_60:
        /*0084*/ 	.word	index@(.nv.constant0.masked_softmax_f32)
        /*0088*/ 	.short	0x0380
        /*008a*/ 	.short	0x0014


	//----- nvinfo : EIATTR_SW_WAR
	.align		4
.L_61:
        /*008c*/ 	.byte	0x04, 0x36
        /*008e*/ 	.short	(.L_63 - .L_62)
.L_62:
        /*0090*/ 	.word	0x00000008
.L_63:


//--------------------- .nv.info.masked_softmax_f16 --------------------------
	.section	.nv.info.masked_softmax_f16,"",@"SHT_CUDA_INFO"
	.sectionflags	@""
	.align	4


	//----- nvinfo : EIATTR_CUDA_API_VERSION
	.align		4
        /*0000*/ 	.byte	0x04, 0x37
        /*0002*/ 	.short	(.L_65 - .L_64)
.L_64:
        /*0004*/ 	.word	0x00000082


	//----- nvinfo : EIATTR_KPARAM_INFO
	.align		4
.L_65:
        /*0008*/ 	.byte	0x04, 0x17
        /*000a*/ 	.short	(.L_67 - .L_66)
.L_66:
        /*000c*/ 	.word	0x00000000
        /*0010*/ 	.short	0x0003
        /*0012*/ 	.short	0x0010
        /*0014*/ 	.byte	0x00, 0xf0, 0x11, 0x00


	//----- nvinfo : EIATTR_KPARAM_INFO
	.align		4
.L_67:
        /*0018*/ 	.byte	0x04, 0x17
        /*001a*/ 	.short	(.L_69 - .L_68)
.L_68:
        /*001c*/ 	.word	0x00000000
        /*0020*/ 	.short	0x0002
        /*0022*/ 	.short	0x000c
        /*0024*/ 	.byte	0x00, 0xf0, 0x11, 0x00


	//----- nvinfo : EIATTR_KPARAM_INFO
	.align		4
.L_69:
        /*0028*/ 	.byte	0x04, 0x17
        /*002a*/ 	.short	(.L_71 - .L_70)
.L_70:
        /*002c*/ 	.word	0x00000000
        /*0030*/ 	.short	0x0001
        /*0032*/ 	.short	0x0008
        /*0034*/ 	.byte	0x00, 0xf0, 0x11, 0x00


	//----- nvinfo : EIATTR_KPARAM_INFO
	.align		4
.L_71:
        /*0038*/ 	.byte	0x04, 0x17
        /*003a*/ 	.short	(.L_73 - .L_72)
.L_72:
        /*003c*/ 	.word	0x00000000
        /*0040*/ 	.short	0x0000
        /*0042*/ 	.short	0x0000
        /*0044*/ 	.byte	0x00, 0xf5, 0x21, 0x00


	//----- nvinfo : EIATTR_SPARSE_MMA_MASK
	.align		4
.L_73:
        /*0048*/ 	.byte	0x03, 0x50
        /*004a*/ 	.short	0x0000


	//----- nvinfo : EIATTR_MAXREG_COUNT
	.align		4
        /*004c*/ 	.byte	0x03, 0x1b
        /*004e*/ 	.short	0x00ff


	//----- nvinfo : EIATTR_MERCURY_ISA_VERSION
	.align		4
        /*0050*/ 	.byte	0x03, 0x5f
        /*0052*/ 	.short	0x0101


	//----- nvinfo : EIATTR_VRC_CTA_INIT_COUNT
	.align		4
        /*0054*/ 	.byte	0x02, 0x4a
	.zero		1
	.zero		1


	//----- nvinfo : EIATTR_EXIT_INSTR_OFFSETS
	.align		4
        /*0058*/ 	.byte	0x04, 0x1c
        /*005a*/ 	.short	(.L_75 - .L_74)


	//   ....[0]....
.L_74:
        /*005c*/ 	.word	0x00000090


	//   ....[1]....
        /*0060*/ 	.word	0x00001a20


	//   ....[2]....
        /*0064*/ 	.word	0x00001c20


	//   ....[3]....
        /*0068*/ 	.word	0x00001cb0


	//   ....[4]....
        /*006c*/ 	.word	0x00001d40


	//   ....[5]....
        /*0070*/ 	.word	0x00001d70


	//----- nvinfo : EIATTR_CRS_STACK_SIZE
	.align		4
.L_75:
        /*0074*/ 	.byte	0x04, 0x1e
        /*0076*/ 	.short	(.L_77 - .L_76)
.L_76:
        /*0078*/ 	.word	0x00000000


	//----- nvinfo : EIATTR_CBANK_PARAM_SIZE
	.align		4
.L_77:
        /*007c*/ 	.byte	0x03, 0x19
        /*007e*/ 	.short	0x0014


	//----- nvinfo : EIATTR_PARAM_CBANK
	.align		4
        /*0080*/ 	.byte	0x04, 0x0a
        /*0082*/ 	.short	(.L_79 - .L_78)
	.align		4
.L_78:
        /*0084*/ 	.word	index@(.nv.constant0.masked_softmax_f16)
        /*0088*/ 	.short	0x0380
        /*008a*/ 	.short	0x0014


	//----- nvinfo : EIATTR_SW_WAR
	.align		4
.L_79:
        /*008c*/ 	.byte	0x04, 0x36
        /*008e*/ 	.short	(.L_81 - .L_80)
.L_80:
        /*0090*/ 	.word	0x00000008
.L_81:


//--------------------- .nv.info.masked_softmax_bf16 --------------------------
	.section	.nv.info.masked_softmax_bf16,"",@"SHT_CUDA_INFO"
	.sectionflags	@""
	.align	4


	//----- nvinfo : EIATTR_CUDA_API_VERSION
	.align		4
        /*0000*/ 	.byte	0x04, 0x37
        /*0002*/ 	.short	(.L_83 - .L_82)
.L_82:
        /*0004*/ 	.word	0x00000082


	//----- nvinfo : EIATTR_KPARAM_INFO
	.align		4
.L_83:
        /*0008*/ 	.byte	0x04, 0x17
        /*000a*/ 	.short	(.L_85 - .L_84)
.L_84:
        /*000c*/ 	.word	0x00000000
        /*0010*/ 	.short	0x0003
        /*0012*/ 	.short	0x0010
        /*0014*/ 	.byte	0x00, 0xf0, 0x11, 0x00


	//----- nvinfo : EIATTR_KPARAM_INFO
	.align		4
.L_85:
        /*0018*/ 	.byte	0x04, 0x17
        /*001a*/ 	.short	(.L_87 - .L_86)
.L_86:
        /*001c*/ 	.word	0x00000000
        /*0020*/ 	.short	0x0002
        /*0022*/ 	.short	0x000c
        /*0024*/ 	.byte	0x00, 0xf0, 0x11, 0x00


	//----- nvinfo : EIATTR_KPARAM_INFO
	.align		4
.L_87:
        /*0028*/ 	.byte	0x04, 0x17
        /*002a*/ 	.short	(.L_89 - .L_88)
.L_88:
        /*002c*/ 	.word	0x00000000
        /*0030*/ 	.short	0x0001
        /*0032*/ 	.short	0x0008
        /*0034*/ 	.byte	0x00, 0xf0, 0x11, 0x00


	//----- nvinfo : EIATTR_KPARAM_INFO
	.align		4
.L_89:
        /*0038*/ 	.byte	0x04, 0x17
        /*003a*/ 	.short	(.L_91 - .L_90)
.L_90:
        /*003c*/ 	.word	0x00000000
        /*0040*/ 	.short	0x0000
        /*0042*/ 	.short	0x0000
        /*0044*/ 	.byte	0x00, 0xf5, 0x21, 0x00


	//----- nvinfo : EIATTR_SPARSE_MMA_MASK
	.align		4
.L_91:
        /*0048*/ 	.byte	0x03, 0x50
        /*004a*/ 	.short	0x0000


	//----- nvinfo : EIATTR_MAXREG_COUNT
	.align		4
        /*004c*/ 	.byte	0x03, 0x1b
        /*004e*/ 	.short	0x00ff


	//----- nvinfo : EIATTR_MERCURY_ISA_VERSION
	.align		4
        /*0050*/ 	.byte	0x03, 0x5f
        /*0052*/ 	.short	0x0101


	//----- nvinfo : EIATTR_VRC_CTA_INIT_COUNT
	.align		4
        /*0054*/ 	.byte	0x02, 0x4a
	.zero		1
	.zero		1


	//----- nvinfo : EIATTR_EXIT_INSTR_OFFSETS
	.align		4
        /*0058*/ 	.byte	0x04, 0x1c
        /*005a*/ 	.short	(.L_93 - .L_92)


	//   ....[0]....
.L_92:
        /*005c*/ 	.word	0x00000090


	//   ....[1]....
        /*0060*/ 	.word	0x000014a0


	//   ....[2]....
        /*0064*/ 	.word	0x000016a0


	//   ....[3]....
        /*0068*/ 	.word	0x00001730


	//   ....[4]....
        /*006c*/ 	.word	0x000017c0


	//   ....[5]....
        /*0070*/ 	.word	0x000017f0


	//----- nvinfo : EIATTR_CRS_STACK_SIZE
	.align		4
.L_93:
        /*0074*/ 	.byte	0x04, 0x1e
        /*0076*/ 	.short	(.L_95 - .L_94)
.L_94:
        /*0078*/ 	.word	0x00000000


	//----- nvinfo : EIATTR_CBANK_PARAM_SIZE
	.align		4
.L_95:
        /*007c*/ 	.byte	0x03, 0x19
        /*007e*/ 	.short	0x0014


	//----- nvinfo : EIATTR_PARAM_CBANK
	.align		4
        /*0080*/ 	.byte	0x04, 0x0a
        /*0082*/ 	.short	(.L_97 - .L_96)
	.align		4
.L_96:
        /*0084*/ 	.word	index@(.nv.constant0.masked_softmax_bf16)
        /*0088*/ 	.short	0x0380
        /*008a*/ 	.short	0x0014


	//----- nvinfo : EIATTR_SW_WAR
	.align		4
.L_97:
        /*008c*/ 	.byte	0x04, 0x36
        /*008e*/ 	.short	(.L_99 - .L_98)
.L_98:
        /*0090*/ 	.word	0x00000008
.L_99:


//--------------------- .nv.callgraph             --------------------------
	.section	.nv.callgraph,"",@"SHT_CUDA_CALLGRAPH"
	.align	4
	.sectionentsize	8
	.align		4
        /*0000*/ 	.word	0x00000000
	.align		4
        /*0004*/ 	.word	0xffffffff
	.align		4
        /*0008*/ 	.word	0x00000000
	.align		4
        /*000c*/ 	.word	0xfffffffe
	.align		4
        /*0010*/ 	.word	0x00000000
	.align		4
        /*0014*/ 	.word	0xfffffffd
	.align		4
        /*0018*/ 	.word	0x00000000
	.align		4
        /*001c*/ 	.word	0xfffffffc


//--------------------- .text.masked_softmax_f64  --------------------------
	.section	.text.masked_softmax_f64,"ax",@progbits
	.align	128
        .global         masked_softmax_f64
        .type           masked_softmax_f64,@function
        .size           masked_softmax_f64,(.L_x_148 - masked_softmax_f64)
        .other          masked_softmax_f64,@"STO_CUDA_ENTRY STV_DEFAULT"
masked_softmax_f64:
.text.masked_softmax_f64:
[----:B------:R-:W-:Y:S01]  /*0000*/  LDC R1, c[0x0][0x37c] ;  /* 0x0000df00ff017b82 */ /* 0x000fe20000000800 */
[----:B------:R-:W0:Y:S07]  /*0010*/  S2R R3, SR_TID.Y ;  /* 0x0000000000037919 */ /* 0x000e2e0000002200 */
[----:B------:R-:W0:Y:S08]  /*0020*/  S2UR UR4, SR_CTAID.Y ;  /* 0x00000000000479c3 */ /* 0x000e300000002600 */
[----:B------:R-:W0:Y:S08]  /*0030*/  LDC R4, c[0x0][0x364] ;  /* 0x0000d900ff047b82 */ /* 0x000e300000000800 */
[----:B------:R-:W1:Y:S08]  /*0040*/  LDC.64 R6, c[0x0][0x388] ;  /* 0x0000e200ff067b82 */ /* 0x000e700000000a00 */
[----:B------:R-:W2:Y:S01]  /*0050*/  S2UR UR6, SR_CTAID.X ;  /* 0x00000000000679c3 */ /* 0x000ea20000002500 */
[----:B0-----:R-:W-:-:S05]  /*0060*/  IMAD R4, R4, UR4, R3 ;  /* 0x0000000404047c24 */ /* 0x001fca000f8e0203 */
[----:B-1----:R-:W-:-:S04]  /*0070*/  ISETP.GE.AND P0, PT, R4, R7, PT ;  /* 0x000000070400720c */ /* 0x002fc80003f06270 */
[----:B--2---:R-:W-:-:S13]  /*0080*/  ISETP.LE.OR P0, PT, R6, UR6, P0 ;  /* 0x0000000606007c0c */ /* 0x004fda0008703670 */
[----:B------:R-:W-:Y:S05]  /*0090*/  @P0 EXIT ;  /* 0x000000000000094d */ /* 0x000fea0003800000 */
[----:B------:R-:W0:Y:S01]  /*00a0*/  LDC.64 R8, c[0x0][0x380] ;  /* 0x0000e000ff087b82 */ /* 0x000e220000000a00 */
[----:B------:R-:W1:Y:S01]  /*00b0*/  LDCU UR7, c[0x0][0x390] ;  /* 0x00007200ff0777ac */ /* 0x000e620008000800 */
[----:B------:R-:W-:Y:S01]  /*00c0*/  IMAD R0, R7, UR6, R4 ;  /* 0x0000000607007c24 */ /* 0x000fe2000f8e0204 */
[----:B------:R-:W2:Y:S03]  /*00d0*/  LDCU.64 UR4, c[0x0][0x358] ;  /* 0x00006b00ff0477ac */ /* 0x000ea60008000a00 */
[----:B-1----:R-:W-:-:S04]  /*00e0*/  IMAD R3, R0, UR7, RZ ;  /* 0x0000000700037c24 */ /* 0x002fc8000f8e02ff */
[----:B0-----:R-:W-:-:S05]  /*00f0*/  IMAD.WIDE R8, R3, 0x8, R8 ;  /* 0x0000000803087825 */ /* 0x001fca00078e0208 */
[----:B--2---:R0:W5:Y:S01]  /*0100*/  LDG.E.64 R22, desc[UR4][R8.64] ;  /* 0x0000000408167981 */ /* 0x004162000c1e1b00 */
[----:B------:R-:W-:Y:S01]  /*0110*/  IADD3 R3, PT, PT, R4, UR7, -R7 ;  /* 0x0000000704037c10 */ /* 0x000fe2000fffe807 */
[----:B------:R-:W-:Y:S03]  /*0120*/  BSSY.RECONVERGENT B0, `(.L_x_0) ;  /* 0x00000a6000007945 */ /* 0x000fe60003800200 */
[----:B------:R-:W-:-:S13]  /*0130*/  ISETP.GE.AND P0, PT, R3, 0x1, PT ;  /* 0x000000010300780c */ /* 0x000fda0003f06270 */
[----:B0-----:R-:W-:Y:S05]  /*0140*/  @!P0 BRA `(.L_x_1) ;  /* 0x00000008008c8947 */ /* 0x001fea0003800000 */
[----:B------:R-:W-:Y:S01]  /*0150*/  IADD3 R0, PT, PT, R7, -UR7, -R4 ;  /* 0x8000000707007c10 */ /* 0x000fe2000fffe804 */
[----:B------:R-:W-:Y:S01]  /*0160*/  BSSY.RECONVERGENT B1, `(.L_x_2) ;  /* 0x0000053000017945 */ /* 0x000fe20003800200 */
[----:B------:R-:W-:Y:S01]  /*0170*/  LOP3.LUT R2, R3, 0xf, RZ, 0xc0, !PT ;  /* 0x0000000f03027812 */ /* 0x000fe200078ec0ff */
[----:B------:R-:W-:Y:S01]  /*0180*/  IMAD.MOV.U32 R5, RZ, RZ, 0x1 ;  /* 0x00000001ff057424 */ /* 0x000fe200078e00ff */
[----:B------:R-:W-:-:S13]  /*0190*/  ISETP.GT.U32.AND P0, PT, R0, -0x10, PT ;  /* 0xfffffff00000780c */ /* 0x000fda0003f04070 */
[----:B------:R-:W-:Y:S05]  /*01a0*/  @P0 BRA `(.L_x_3) ;  /* 0x0000000400380947 */ /* 0x000fea0003800000 */
[----:B------:R-:W-:Y:S01]  /*01b0*/  IADD3 R10, P0, PT, R8, 0x40, RZ ;  /* 0x00000040080a7810 */ /* 0x000fe20007f1e0ff */
[----:B------:R-:W-:Y:S01]  /*01c0*/  BSSY.RECONVERGENT B2, `(.L_x_4) ;  /* 0x000004b000027945 */ /* 0x000fe20003800200 */
[----:B------:R-:W-:Y:S01]  /*01d0*/  LOP3.LUT R5, R3, 0x7ffffff0, RZ, 0xc0, !PT ;  /* 0x7ffffff003057812 */ /* 0x000fe200078ec0ff */
[----:B------:R-:W-:Y:S02]  /*01e0*/  IMAD.MOV.U32 R0, RZ, RZ, RZ ;  /* 0x000000ffff007224 */ /* 0x000fe400078e00ff */
[----:B------:R-:W-:Y:S02]  /*01f0*/  IMAD.X R11, RZ, RZ, R9, P0 ;  /* 0x000000ffff0b7224 */ /* 0x000fe400000e0609 */
[----:B------:R-:W-:-:S07]  /*0200*/  IMAD.MOV R5, RZ, RZ, -R5 ;  /* 0x000000ffff057224 */ /* 0x000fce00078e0a05 */
.L_x_5:
[----:B------:R-:W2:Y:S04]  /*0210*/  LDG.E.64 R24, desc[UR4][R10.64+-0x38] ;  /* 0xffffc8040a187981 */ /* 0x000ea8000c1e1b00 */
[----:B------:R-:W3:Y:S04]  /*0220*/  LDG.E.64 R28, desc[UR4][R10.64+-0x30] ;  /* 0xffffd0040a1c7981 */ /* 0x000ee8000c1e1b00 */
[----:B------:R-:W4:Y:S04]  /*0230*/  LDG.E.64 R30, desc[UR4][R10.64+-0x28] ;  /* 0xffffd8040a1e7981 */ /* 0x000f28000c1e1b00 */
[----:B------:R-:W4:Y:S04]  /*0240*/  LDG.E.64 R32, desc[UR4][R10.64+-0x20] ;  /* 0xffffe0040a207981 */ /* 0x000f28000c1e1b00 */
[----:B------:R-:W4:Y:S04]  /*0250*/  LDG.E.64 R34, desc[UR4][R10.64+-0x18] ;  /* 0xffffe8040a227981 */ /* 0x000f28000c1e1b00 */
[----:B------:R-:W4:Y:S04]  /*0260*/  LDG.E.64 R12, desc[UR4][R10.64+-0x10] ;  /* 0xfffff0040a0c7981 */ /* 0x000f28000c1e1b00 */
[----:B------:R-:W4:Y:S04]  /*0270*/  LDG.E.64 R14, desc[UR4][R10.64+-0x8] ;  /* 0xfffff8040a0e7981 */ /* 0x000f28000c1e1b00 */
[----:B------:R-:W4:Y:S04]  /*0280*/  LDG.E.64 R16, desc[UR4][R10.64] ;  /* 0x000000040a107981 */ /* 0x000f28000c1e1b00 */
[----:B------:R-:W4:Y:S04]  /*0290*/  LDG.E.64 R18, desc[UR4][R10.64+0x8] ;  /* 0x000008040a127981 */ /* 0x000f28000c1e1b00 */
[----:B------:R-:W4:Y:S01]  /*02a0*/  LDG.E.64 R20, desc[UR4][R10.64+0x10] ;  /* 0x000010040a147981 */ /* 0x000f22000c1e1b00 */
[----:B--2--5:R-:W-:-:S06]  /*02b0*/  DSETP.GT.AND P0, PT, R22, R24, PT ;  /* 0x000000181600722a */ /* 0x024fcc0003f04000 */
[----:B------:R-:W-:Y:S02]  /*02c0*/  FSEL R26, R22, R24, P0 ;  /* 0x00000018161a7208 */ /* 0x000fe40000000000 */
[----:B------:R-:W-:Y:S02]  /*02d0*/  FSEL R27, R23, R25, P0 ;  /* 0x00000019171b7208 */ /* 0x000fe40000000000 */
[----:B------:R-:W2:Y:S04]  /*02e0*/  LDG.E.64 R22, desc[UR4][R10.64+0x18] ;  /* 0x000018040a167981 */ /* 0x000ea8000c1e1b00 */
[----:B------:R-:W2:Y:S01]  /*02f0*/  LDG.E.64 R24, desc[UR4][R10.64+0x20] ;  /* 0x000020040a187981 */ /* 0x000ea2000c1e1b00 */
[----:B---3--:R-:W-:-:S06]  /*0300*/  DSETP.GT.AND P0, PT, R26, R28, PT ;  /* 0x0000001c1a00722a */ /* 0x008fcc0003f04000 */
[----:B------:R-:W-:Y:S02]  /*0310*/  FSEL R28, R26, R28, P0 ;  /* 0x0000001c1a1c7208 */ /* 0x000fe40000000000 */
[----:B------:R-:W-:Y:S02]  /*0320*/  FSEL R29, R27, R29, P0 ;  /* 0x0000001d1b1d7208 */ /* 0x000fe40000000000 */
[----:B------:R-:W3:Y:S04]  /*0330*/  LDG.E.64 R26, desc[UR4][R10.64+0x28] ;  /* 0x000028040a1a7981 */ /* 0x000ee8000c1e1b00 */
[----:B----4-:R-:W-:-:S06]  /*0340*/  DSETP.GT.AND P0, PT, R28, R30, PT ;  /* 0x0000001e1c00722a */ /* 0x010fcc0003f04000 */
[----:B------:R-:W-:Y:S02]  /*0350*/  FSEL R30, R28, R30, P0 ;  /* 0x0000001e1c1e7208 */ /* 0x000fe40000000000 */
[----:B------:R-:W-:Y:S02]  /*0360*/  FSEL R31, R29, R31, P0 ;  /* 0x0000001f1d1f7208 */ /* 0x000fe40000000000 */
[----:B------:R-:W4:Y:S04]  /*0370*/  LDG.E.64 R28, desc[UR4][R10.64+0x30] ;  /* 0x000030040a1c7981 */ /* 0x000f28000c1e1b00 */
[----:B------:R-:W-:-:S06]  /*0380*/  DSETP.GT.AND P0, PT, R30, R32, PT ;  /* 0x000000201e00722a */ /* 0x000fcc0003f04000 */
[----:B------:R-:W-:Y:S02]  /*0390*/  FSEL R32, R30, R32, P0 ;  /* 0x000000201e207208 */ /* 0x000fe40000000000 */
[----:B------:R-:W-:Y:S02]  /*03a0*/  FSEL R33, R31, R33, P0 ;  /* 0x000000211f217208 */ /* 0x000fe40000000000 */
[----:B------:R-:W4:Y:S04]  /*03b0*/  LDG.E.64 R30, desc[UR4][R10.64+0x38] ;  /* 0x000038040a1e7981 */ /* 0x000f28000c1e1b00 */
[----:B------:R-:W-:-:S06]  /*03c0*/  DSETP.GT.AND P0, PT, R32, R34, PT ;  /* 0x000000222000722a */ /* 0x000fcc0003f04000 */
[----:B------:R-:W-:Y:S02]  /*03d0*/  FSEL R32, R32, R34, P0 ;  /* 0x0000002220207208 */ /* 0x000fe40000000000 */
[----:B------:R-:W-:Y:S02]  /*03e0*/  FSEL R33, R33, R35, P0 ;  /* 0x0000002321217208 */ /* 0x000fe40000000000 */
[----:B------:R0:W4:Y:S04]  /*03f0*/  LDG.E.64 R34, desc[UR4][R10.64+0x40] ;  /* 0x000040040a227981 */ /* 0x000128000c1e1b00 */
[----:B------:R-:W-:-:S06]  /*0400*/  DSETP.GT.AND P0, PT, R32, R12, PT ;  /* 0x0000000c2000722a */ /* 0x000fcc0003f04000 */
[----:B------:R-:W-:Y:S02]  /*0410*/  FSEL R12, R32, R12, P0 ;  /* 0x0000000c200c7208 */ /* 0x000fe40000000000 */
[----:B------:R-:W-:-:S06]  /*0420*/  FSEL R13, R33, R13, P0 ;  /* 0x0000000d210d7208 */ /* 0x000fcc0000000000 */
        /* <DEDUP_REMOVED lines=11> */
[----:B------:R-:W-:Y:S01]  /*04e0*/  FSEL R13, R13, R21, P0 ;  /* 0x000000150d0d7208 */ /* 0x000fe20000000000 */
[----:B------:R-:W-:-:S05]  /*04f0*/  VIADD R5, R5, 0x10 ;  /* 0x0000001005057836 */ /* 0x000fca0000000000 */
[----:B------:R-:W-:Y:S02]  /*0500*/  ISETP.NE.AND P1, PT, R5, RZ, PT ;  /* 0x000000ff0500720c */ /* 0x000fe40003f25270 */
[----:B0-----:R-:W-:Y:S01]  /*0510*/  IADD3 R10, P2, PT, R10, 0x80, RZ ;  /* 0x000000800a0a7810 */ /* 0x001fe20007f5e0ff */
[----:B------:R-:W-:-:S04]  /*0520*/  VIADD R0, R0, 0x10 ;  /* 0x0000001000007836 */ /* 0x000fc80000000000 */
[----:B------:R-:W-:Y:S01]  /*0530*/  IMAD.X R11, RZ, RZ, R11, P2 ;  /* 0x000000ffff0b7224 */ /* 0x000fe200010e060b */
[----:B--2---:R-:W-:-:S06]  /*0540*/  DSETP.GT.AND P0, PT, R12, R22, PT ;  /* 0x000000160c00722a */ /* 0x004fcc0003f04000 */
[----:B------:R-:W-:Y:S02]  /*0550*/  FSEL R12, R12, R22, P0 ;  /* 0x000000160c0c7208 */ /* 0x000fe40000000000 */
[----:B------:R-:W-:-:S06]  /*0560*/  FSEL R13, R13, R23, P0 ;  /* 0x000000170d0d7208 */ /* 0x000fcc0000000000 */
[----:B------:R-:W-:-:S06]  /*0570*/  DSETP.GT.AND P0, PT, R12, R24, PT ;  /* 0x000000180c00722a */ /* 0x000fcc0003f04000 */
[----:B------:R-:W-:Y:S02]  /*0580*/  FSEL R12, R12, R24, P0 ;  /* 0x000000180c0c7208 */ /* 0x000fe40000000000 */
[----:B------:R-:W-:-:S06]  /*0590*/  FSEL R13, R13, R25, P0 ;  /* 0x000000190d0d7208 */ /* 0x000fcc0000000000 */
[----:B---3--:R-:W-:-:S06]  /*05a0*/  DSETP.GT.AND P0, PT, R12, R26, PT ;  /* 0x0000001a0c00722a */ /* 0x008fcc0003f04000 */
[----:B------:R-:W-:Y:S02]  /*05b0*/  FSEL R12, R12, R26, P0 ;  /* 0x0000001a0c0c7208 */ /* 0x000fe40000000000 */
[----:B------:R-:W-:-:S06]  /*05c0*/  FSEL R13, R13, R27, P0 ;  /* 0x0000001b0d0d7208 */ /* 0x000fcc0000000000 */
[----:B----4-:R-:W-:-:S06]  /*05d0*/  DSETP.GT.AND P0, PT, R12, R28, PT ;  /* 0x0000001c0c00722a */ /* 0x010fcc0003f04000 */
        /* <DEDUP_REMOVED lines=8> */
[----:B------:R-:W-:Y:S06]  /*0660*/  @P1 BRA `(.L_x_5) ;  /* 0xfffffff800e81947 */ /* 0x000fec000383ffff */
[----:B------:R-:W-:Y:S05]  /*0670*/  BSYNC.RECONVERGENT B2 ;  /* 0x0000000000027941 */ /* 0x000fea0003800200 */
.L_x_4:
[----:B------:R-:W-:-:S07]  /*0680*/  VIADD R5, R0, 0x1 ;  /* 0x0000000100057836 */ /* 0x000fce0000000000 */
.L_x_3:
[----:B------:R-:W-:Y:S05]  /*0690*/  BSYNC.RECONVERGENT B1 ;  /* 0x0000000000017941 */ /* 0x000fea0003800200 */
.L_x_2:
[----:B------:R-:W-:-:S13]  /*06a0*/  ISETP.NE.AND P0, PT, R2, RZ, PT ;  /* 0x000000ff0200720c */ /* 0x000fda0003f05270 */
[----:B------:R-:W-:Y:S05]  /*06b0*/  @!P0 BRA `(.L_x_1) ;  /* 0x0000000400308947 */ /* 0x000fea0003800000 */
[----:B------:R-:W-:Y:S01]  /*06c0*/  ISETP.GE.U32.AND P1, PT, R2, 0x8, PT ;  /* 0x000000080200780c */ /* 0x000fe20003f26070 */
[----:B------:R-:W-:Y:S01]  /*06d0*/  BSSY.RECONVERGENT B1, `(.L_x_6) ;  /* 0x0000026000017945 */ /* 0x000fe20003800200 */
[----:B------:R-:W-:-:S04]  /*06e0*/  LOP3.LUT R0, R3, 0x7, RZ, 0xc0, !PT ;  /* 0x0000000703007812 */ /* 0x000fc800078ec0ff */
[----:B------:R-:W-:-:S07]  /*06f0*/  ISETP.NE.AND P0, PT, R0, RZ, PT ;  /* 0x000000ff0000720c */ /* 0x000fce0003f05270 */
[----:B------:R-:W-:Y:S06]  /*0700*/  @!P1 BRA `(.L_x_7) ;  /* 0x0000000000889947 */ /* 0x000fec0003800000 */
[----:B------:R-:W-:-:S05]  /*0710*/  IMAD.WIDE R20, R5, 0x8, R8 ;  /* 0x0000000805147825 */ /* 0x000fca00078e0208 */
[----:B------:R-:W2:Y:S04]  /*0720*/  LDG.E.64 R24, desc[UR4][R20.64] ;  /* 0x0000000414187981 */ /* 0x000ea8000c1e1b00 */
[----:B------:R-:W3:Y:S04]  /*0730*/  LDG.E.64 R26, desc[UR4][R20.64+0x8] ;  /* 0x00000804141a7981 */ /* 0x000ee8000c1e1b00 */
[----:B------:R-:W4:Y:S04]  /*0740*/  LDG.E.64 R28, desc[UR4][R20.64+0x10] ;  /* 0x00001004141c7981 */ /* 0x000f28000c1e1b00 */
[----:B------:R-:W4:Y:S04]  /*0750*/  LDG.E.64 R16, desc[UR4][R20.64+0x18] ;  /* 0x0000180414107981 */ /* 0x000f28000c1e1b00 */
[----:B------:R-:W4:Y:S04]  /*0760*/  LDG.E.64 R14, desc[UR4][R20.64+0x20] ;  /* 0x00002004140e7981 */ /* 0x000f28000c1e1b00 */
[----:B------:R-:W4:Y:S04]  /*0770*/  LDG.E.64 R12, desc[UR4][R20.64+0x28] ;  /* 0x00002804140c7981 */ /* 0x000f28000c1e1b00 */
[----:B------:R-:W4:Y:S04]  /*0780*/  LDG.E.64 R10, desc[UR4][R20.64+0x30] ;  /* 0x00003004140a7981 */ /* 0x000f28000c1e1b00 */
[----:B------:R-:W4:Y:S01]  /*0790*/  LDG.E.64 R18, desc[UR4][R20.64+0x38] ;  /* 0x0000380414127981 */ /* 0x000f22000c1e1b00 */
[----:B------:R-:W-:Y:S01]  /*07a0*/  VIADD R5, R5, 0x8 ;  /* 0x0000000805057836 */ /* 0x000fe20000000000 */
[----:B--2--5:R-:W-:-:S06]  /*07b0*/  DSETP.GT.AND P1, PT, R22, R24, PT ;  /* 0x000000181600722a */ /* 0x024fcc0003f24000 */
        /* <DEDUP_REMOVED lines=22> */
[----:B------:R-:W-:-:S07]  /*0920*/  FSEL R23, R11, R19, P1 ;  /* 0x000000130b177208 */ /* 0x000fce0000800000 */
.L_x_7:
[----:B------:R-:W-:Y:S05]  /*0930*/  BSYNC.RECONVERGENT B1 ;  /* 0x0000000000017941 */ /* 0x000fea0003800200 */
.L_x_6:
        /* <DEDUP_REMOVED lines=23> */
[----:B------:R-:W-:-:S07]  /*0ab0*/  FSEL R23, R13, R19, P0 ;  /* 0x000000130d177208 */ /* 0x000fce0000000000 */
.L_x_9:
[----:B------:R-:W-:Y:S05]  /*0ac0*/  BSYNC.RECONVERGENT B1 ;  /* 0x0000000000017941 */ /* 0x000fea0003800200 */
.L_x_8:
[----:B------:R-:W-:Y:S05]  /*0ad0*/  @!P1 BRA `(.L_x_1) ;  /* 0x0000000000289947 */ /* 0x000fea0003800000 */
[----:B------:R-:W-:-:S07]  /*0ae0*/  IMAD.MOV R0, RZ, RZ, -R2 ;  /* 0x000000ffff007224 */ /* 0x000fce00078e0a02 */
.L_x_10:
[----:B------:R-:W-:-:S06]  /*0af0*/  IMAD.WIDE R10, R5, 0x8, R8 ;  /* 0x00000008050a7825 */ /* 0x000fcc00078e0208 */
[----:B------:R-:W2:Y:S01]  /*0b00*/  LDG.E.64 R10, desc[UR4][R10.64] ;  /* 0x000000040a0a7981 */ /* 0x000ea2000c1e1b00 */
[----:B------:R-:W-:Y:S02]  /*0b10*/  VIADD R0, R0, 0x1 ;  /* 0x0000000100007836 */ /* 0x000fe40000000000 */
[----:B------:R-:W-:-:S03]  /*0b20*/  VIADD R5, R5, 0x1 ;  /* 0x0000000105057836 */ /* 0x000fc60000000000 */
[----:B------:R-:W-:Y:S01]  /*0b30*/  ISETP.NE.AND P1, PT, R0, RZ, PT ;  /* 0x000000ff0000720c */ /* 0x000fe20003f25270 */
[----:B--2--5:R-:W-:-:S06]  /*0b40*/  DSETP.GT.AND P0, PT, R22, R10, PT ;  /* 0x0000000a1600722a */ /* 0x024fcc0003f04000 */
[----:B------:R-:W-:Y:S02]  /*0b50*/  FSEL R22, R22, R10, P0 ;  /* 0x0000000a16167208 */ /* 0x000fe40000000000 */
[----:B------:R-:W-:-:S04]  /*0b60*/  FSEL R23, R23, R11, P0 ;  /* 0x0000000b17177208 */ /* 0x000fc80000000000 */
[----:B------:R-:W-:Y:S05]  /*0b70*/  @P1 BRA `(.L_x_10) ;  /* 0xfffffffc00dc1947 */ /* 0x000fea000383ffff */
.L_x_1:
[----:B------:R-:W-:Y:S05]  /*0b80*/  BSYNC.RECONVERGENT B0 ;  /* 0x0000000000007941 */ /* 0x000fea0003800200 */
.L_x_0:
[----:B------:R-:W-:Y:S01]  /*0b90*/  ISETP.GE.AND P0, PT, R3, RZ, PT ;  /* 0x000000ff0300720c */ /* 0x000fe20003f06270 */
[----:B------:R-:W-:Y:S01]  /*0ba0*/  BSSY.RECONVERGENT B0, `(.L_x_11) ;  /* 0x0000069000007945 */ /* 0x000fe20003800200 */
[----:B------:R-:W-:-:S11]  /*0bb0*/  CS2R R10, SRZ ;  /* 0x00000000000a7805 */ /* 0x000fd6000001ff00 */
[----:B------:R-:W-:Y:S05]  /*0bc0*/  @!P0 BRA `(.L_x_12) ;  /* 0x0000000400988947 */ /* 0x000fea0003800000 */
[----:B------:R-:W-:Y:S01]  /*0bd0*/  ISETP.GE.U32.AND P0, PT, R3, 0x3, PT ;  /* 0x000000030300780c */ /* 0x000fe20003f06070 */
[----:B------:R-:W-:Y:S01]  /*0be0*/  VIADD R2, R4, UR7 ;  /* 0x0000000704027c36 */ /* 0x000fe20008000000 */
[----:B------:R-:W-:Y:S01]  /*0bf0*/  BSSY.RECONVERGENT B1, `(.L_x_13) ;  /* 0x000004c000017945 */ /* 0x000fe20003800200 */
[----:B------:R-:W-:Y:S01]  /*0c00*/  IMAD.MOV.U32 R19, RZ, RZ, RZ ;  /* 0x000000ffff137224 */ /* 0x000fe200078e00ff */
[----:B------:R-:W-:Y:S02]  /*0c10*/  CS2R R10, SRZ ;  /* 0x00000000000a7805 */ /* 0x000fe4000001ff00 */
[----:B------:R-:W-:-:S04]  /*0c20*/  IADD3 R2, PT, PT, R2, 0x1, -R7 ;  /* 0x0000000102027810 */ /* 0x000fc80007ffe807 */
[----:B------:R-:W-:-:S04]  /*0c30*/  LOP3.LUT R0, R2, 0x3, RZ, 0xc0, !PT ;  /* 0x0000000302007812 */ /* 0x000fc800078ec0ff */
[----:B------:R-:W-:Y:S01]  /*0c40*/  ISETP.NE.AND P1, PT, R0, RZ, PT ;  /* 0x000000ff0000720c */ /* 0x000fe20003f25270 */
[----:B------:R-:W-:-:S12]  /*0c50*/  @!P0 BRA `(.L_x_14) ;  /* 0x0000000400148947 */ /* 0x000fd80003800000 */
[----:B------:R-:W-:Y:S01]  /*0c60*/  IADD3 R12, P0, PT, R8, 0x10, RZ ;  /* 0x00000010080c7810 */ /* 0x000fe20007f1e0ff */
[----:B------:R-:W-:Y:S01]  /*0c70*/  IMAD.MOV.U32 R5, RZ, RZ, RZ ;  /* 0x000000ffff057224 */ /* 0x000fe200078e00ff */
[----:B------:R-:W-:Y:S02]  /*0c80*/  LOP3.LUT R19, R2, 0xfffffffc, RZ, 0xc0, !PT ;  /* 0xfffffffc02137812 */ /* 0x000fe400078ec0ff */
[----:B------:R-:W-:Y:S01]  /*0c90*/  CS2R R10, SRZ ;  /* 0x00000000000a7805 */ /* 0x000fe2000001ff00 */
[----:B------:R-:W-:Y:S02]  /*0ca0*/  IMAD.X R13, RZ, RZ, R9, P0 ;  /* 0x000000ffff0d7224 */ /* 0x000fe400000e0609 */
[----:B------:R-:W-:-:S07]  /*0cb0*/  IMAD.MOV R2, RZ, RZ, -R19 ;  /* 0x000000ffff027224 */ /* 0x000fce00078e0a13 */
.L_x_15:
[----:B0-----:R-:W-:-:S05]  /*0cc0*/  IMAD.WIDE R14, R5, 0x8, R12 ;  /* 0x00000008050e7825 */ /* 0x001fca00078e020c */
[----:B------:R-:W2:Y:S04]  /*0cd0*/  LDG.E.64 R24, desc[UR4][R14.64+-0x10] ;  /* 0xfffff0040e187981 */ /* 0x000ea8000c1e1b00 */
[----:B------:R-:W3:Y:S04]  /*0ce0*/  LDG.E.64 R28, desc[UR4][R14.64+-0x8] ;  /* 0xfffff8040e1c7981 */ /* 0x000ee8000c1e1b00 */
[----:B------:R-:W4:Y:S04]  /*0cf0*/  LDG.E.64 R16, desc[UR4][R14.64+0x8] ;  /* 0x000008040e107981 */ /* 0x000f28000c1e1b00 */
[----:B------:R-:W4:Y:S01]  /*0d00*/  LDG.E.64 R20, desc[UR4][R14.64] ;  /* 0x000000040e147981 */ /* 0x000f22000c1e1b00 */
[----:B------:R-:W-:-:S05]  /*0d10*/  VIADD R2, R2, 0x4 ;  /* 0x0000000402027836 */ /* 0x000fca0000000000 */
[----:B------:R-:W-:Y:S01]  /*0d20*/  ISETP.NE.AND P0, PT, R2, RZ, PT ;  /* 0x000000ff0200720c */ /* 0x000fe20003f05270 */
[----:B------:R-:W-:Y:S01]  /*0d30*/  VIADD R5, R5, 0x4 ;  /* 0x0000000405057836 */ /* 0x000fe20000000000 */
[--C-:B--2--5:R-:W-:Y:S02]  /*0d40*/  DADD R26, R24, -R22.reuse ;  /* 0x00000000181a7229 */ /* 0x124fe40000000816 */
[----:B---3--:R-:W-:-:S04]  /*0d50*/  DADD R28, R28, -R22 ;  /* 0x000000001c1c7229 */ /* 0x008fc80000000816 */
[----:B------:R-:W0:Y:S01]  /*0d60*/  F2F.F32.F64 R6, R26 ;  /* 0x0000001a00067310 */ /* 0x000e220000301000 */
[--C-:B----4-:R-:W-:Y:S02]  /*0d70*/  DADD R16, R16, -R22.reuse ;  /* 0x0000000010107229 */ /* 0x110fe40000000816 */
[----:B------:R-:W-:-:S05]  /*0d80*/  DADD R30, R20, -R22 ;  /* 0x00000000141e7229 */ /* 0x000fca0000000816 */
[----:B------:R-:W1:Y:S01]  /*0d90*/  F2F.F32.F64 R18, R28 ;  /* 0x0000001c00127310 */ /* 0x000e620000301000 */
[----:B------:R-:W-:Y:S02]  /*0da0*/  IMAD.MOV.U32 R21, RZ, RZ, 0x3bbb989d ;  /* 0x3bbb989dff157424 */ /* 0x000fe400078e00ff */
[----:B------:R-:W-:-:S05]  /*0db0*/  IMAD.MOV.U32 R24, RZ, RZ, 0x437c0000 ;  /* 0x437c0000ff187424 */ /* 0x000fca00078e00ff */
[----:B------:R-:W2:Y:S01]  /*0dc0*/  F2F.F32.F64 R20, R30 ;  /* 0x0000001e00147310 */ /* 0x000ea20000301000 */
[----:B0-----:R-:W-:-:S07]  /*0dd0*/  FFMA.SAT R25, R6, R21, 0.5 ;  /* 0x3f00000006197423 */ /* 0x001fce0000002015 */
[----:B------:R-:W0:Y:S01]  /*0de0*/  F2F.F32.F64 R16, R16 ;  /* 0x0000001000107310 */ /* 0x000e220000301000 */
[----:B------:R-:W-:Y:S01]  /*0df0*/  FFMA.RM R25, R25, R24, 12582913 ;  /* 0x4b40000119197423 */ /* 0x000fe20000004018 */
[----:B-1----:R-:W-:-:S03]  /*0e00*/  FFMA.SAT R33, R18, R21, 0.5 ;  /* 0x3f00000012217423 */ /* 0x002fc60000002015 */
[----:B------:R-:W-:Y:S01]  /*0e10*/  FADD R27, R25, -12583039 ;  /* 0xcb40007f191b7421 */ /* 0x000fe20000000000 */
[----:B------:R-:W-:Y:S01]  /*0e20*/  FFMA.RM R26, R33, R24, 12582913 ;  /* 0x4b400001211a7423 */ /* 0x000fe20000004018 */
[----:B--2---:R-:W-:Y:S02]  /*0e30*/  FFMA.SAT R33, R20, R21, 0.5 ;  /* 0x3f00000014217423 */ /* 0x004fe40000002015 */
[----:B------:R-:W-:-:S04]  /*0e40*/  FFMA R27, R6, 1.4426950216293334961, -R27 ;  /* 0x3fb8aa3b061b7823 */ /* 0x000fc8000000081b */
[----:B------:R-:W-:Y:S01]  /*0e50*/  FFMA R27, R6, 1.925963033500011079e-08, R27 ;  /* 0x32a57060061b7823 */ /* 0x000fe2000000001b */
[----:B0-----:R-:W-:Y:S01]  /*0e60*/  FFMA.SAT R21, R16, R21, 0.5 ;  /* 0x3f00000010157423 */ /* 0x001fe20000002015 */
[-C--:B------:R-:W-:Y:S01]  /*0e70*/  FFMA.RM R6, R33, R24.reuse, 12582913 ;  /* 0x4b40000121067423 */ /* 0x080fe20000004018 */
[----:B------:R-:W-:Y:S02]  /*0e80*/  FADD R29, R26, -12583039 ;  /* 0xcb40007f1a1d7421 */ /* 0x000fe40000000000 */
[----:B------:R-:W-:Y:S01]  /*0e90*/  FFMA.RM R24, R21, R24, 12582913 ;  /* 0x4b40000115187423 */ /* 0x000fe20000004018 */
[----:B------:R-:W-:Y:S01]  /*0ea0*/  FADD R17, R6, -12583039 ;  /* 0xcb40007f06117421 */ /* 0x000fe20000000000 */
[----:B------:R-:W-:Y:S02]  /*0eb0*/  FFMA R29, R18, 1.4426950216293334961, -R29 ;  /* 0x3fb8aa3b121d7823 */ /* 0x000fe4000000081d */
[----:B------:R-:W-:Y:S01]  /*0ec0*/  FADD R21, R24, -12583039 ;  /* 0xcb40007f18157421 */ /* 0x000fe20000000000 */
[----:B------:R-:W0:Y:S01]  /*0ed0*/  MUFU.EX2 R27, R27 ;  /* 0x0000001b001b7308 */ /* 0x000e220000000800 */
[----:B------:R-:W-:-:S02]  /*0ee0*/  FFMA R29, R18, 1.925963033500011079e-08, R29 ;  /* 0x32a57060121d7823 */ /* 0x000fc4000000001d */
[----:B------:R-:W-:Y:S01]  /*0ef0*/  FFMA R21, R16, 1.4426950216293334961, -R21 ;  /* 0x3fb8aa3b10157823 */ /* 0x000fe20000000815 */
[----:B------:R-:W-:-:S03]  /*0f00*/  FFMA R17, R20, 1.4426950216293334961, -R17 ;  /* 0x3fb8aa3b14117823 */ /* 0x000fc60000000811 */
[----:B------:R-:W-:Y:S01]  /*0f10*/  FFMA R28, R16, 1.925963033500011079e-08, R21 ;  /* 0x32a57060101c7823 */ /* 0x000fe20000000015 */
[----:B------:R-:W-:Y:S01]  /*0f20*/  FFMA R18, R20, 1.925963033500011079e-08, R17 ;  /* 0x32a5706014127823 */ /* 0x000fe20000000011 */
[----:B------:R-:W-:Y:S01]  /*0f30*/  IMAD.SHL.U32 R16, R25, 0x800000, RZ ;  /* 0x0080000019107824 */ /* 0x000fe200078e00ff */
[----:B------:R-:W1:Y:S08]  /*0f40*/  MUFU.EX2 R29, R29 ;  /* 0x0000001d001d7308 */ /* 0x000e700000000800 */
[----:B------:R-:W2:Y:S08]  /*0f50*/  MUFU.EX2 R25, R28 ;  /* 0x0000001c00197308 */ /* 0x000eb00000000800 */
[----:B------:R-:W3:Y:S01]  /*0f60*/  MUFU.EX2 R31, R18 ;  /* 0x00000012001f7308 */ /* 0x000ee20000000800 */
[----:B0-----:R-:W-:Y:S01]  /*0f70*/  FMUL R16, R16, R27 ;  /* 0x0000001b10107220 */ /* 0x001fe20000400000 */
[----:B------:R-:W-:-:S02]  /*0f80*/  IMAD.SHL.U32 R26, R26, 0x800000, RZ ;  /* 0x008000001a1a7824 */ /* 0x000fc400078e00ff */
[----:B------:R-:W-:Y:S02]  /*0f90*/  IMAD.SHL.U32 R24, R24, 0x800000, RZ ;  /* 0x0080000018187824 */ /* 0x000fe400078e00ff */
[----:B------:R-:W-:Y:S02]  /*0fa0*/  IMAD.SHL.U32 R6, R6, 0x800000, RZ ;  /* 0x0080000006067824 */ /* 0x000fe400078e00ff */
[----:B-1----:R-:W-:Y:S01]  /*0fb0*/  FMUL R20, R26, R29 ;  /* 0x0000001d1a147220 */ /* 0x002fe20000400000 */
[----:B------:R-:W0:Y:S01]  /*0fc0*/  F2F.F64.F32 R16, R16 ;  /* 0x0000001000107310 */ /* 0x000e220000201800 */
[----:B--2---:R-:W-:Y:S01]  /*0fd0*/  FMUL R24, R24, R25 ;  /* 0x0000001918187220 */ /* 0x004fe20000400000 */
[----:B---3--:R-:W-:-:S06]  /*0fe0*/  FMUL R6, R6, R31 ;  /* 0x0000001f06067220 */ /* 0x008fcc0000400000 */
[----:B------:R-:W1:Y:S08]  /*0ff0*/  F2F.F64.F32 R20, R20 ;  /* 0x0000001400147310 */ /* 0x000e700000201800 */
[----:B------:R-:W2:Y:S08]  /*1000*/  F2F.F64.F32 R26, R6 ;  /* 0x00000006001a7310 */ /* 0x000eb00000201800 */
[----:B------:R-:W3:Y:S01]  /*1010*/  F2F.F64.F32 R24, R24 ;  /* 0x0000001800187310 */ /* 0x000ee20000201800 */
[----:B0-----:R-:W-:Y:S01]  /*1020*/  DADD R10, R16, R10 ;  /* 0x00000000100a7229 */ /* 0x001fe2000000000a */
[----:B------:R0:W-:Y:S04]  /*1030*/  STG.E.64 desc[UR4][R14.64+-0x10], R16 ;  /* 0xfffff0100e007986 */ /* 0x0001e8000c101b04 */
[----:B-1----:R0:W-:Y:S04]  /*1040*/  STG.E.64 desc[UR4][R14.64+-0x8], R20 ;  /* 0xfffff8140e007986 */ /* 0x0021e8000c101b04 */
[----:B--2---:R0:W-:Y:S01]  /*1050*/  STG.E.64 desc[UR4][R14.64], R26 ;  /* 0x0000001a0e007986 */ /* 0x0041e2000c101b04 */
[----:B------:R-:W-:-:S03]  /*1060*/  DADD R10, R10, R20 ;  /* 0x000000000a0a7229 */ /* 0x000fc60000000014 */
[----:B---3--:R0:W-:Y:S05]  /*1070*/  STG.E.64 desc[UR4][R14.64+0x8], R24 ;  /* 0x000008180e007986 */ /* 0x0081ea000c101b04 */
[----:B------:R-:W-:-:S08]  /*1080*/  DADD R10, R10, R26 ;  /* 0x000000000a0a7229 */ /* 0x000fd0000000001a */
[----:B------:R-:W-:Y:S01]  /*1090*/  DADD R10, R10, R24 ;  /* 0x000000000a0a7229 */ /* 0x000fe20000000018 */
[----:B------:R-:W-:Y:S10]  /*10a0*/  @P0 BRA `(.L_x_15) ;  /* 0xfffffffc00040947 */ /* 0x000ff4000383ffff */
.L_x_14:
[----:B------:R-:W-:Y:S05]  /*10b0*/  BSYNC.RECONVERGENT B1 ;  /* 0x0000000000017941 */ /* 0x000fea0003800200 */
.L_x_13:
[----:B------:R-:W-:Y:S05]  /*10c0*/  @!P1 BRA `(.L_x_12) ;  /* 0x0000000000589947 */ /* 0x000fea0003800000 */
[----:B------:R-:W-:-:S07]  /*10d0*/  IMAD.MOV R0, RZ, RZ, -R0 ;  /* 0x000000ffff007224 */ /* 0x000fce00078e0a00 */
.L_x_16:
[----:B-1----:R-:W-:-:S05]  /*10e0*/  IMAD.WIDE R12, R19, 0x8, R8 ;  /* 0x00000008130c7825 */ /* 0x002fca00078e0208 */
[----:B0-----:R-:W2:Y:S01]  /*10f0*/  LDG.E.64 R14, desc[UR4][R12.64] ;  /* 0x000000040c0e7981 */ /* 0x001ea2000c1e1b00 */
[----:B------:R-:W-:Y:S02]  /*1100*/  IMAD.MOV.U32 R5, RZ, RZ, 0x3bbb989d ;  /* 0x3bbb989dff057424 */ /* 0x000fe400078e00ff */
[----:B------:R-:W-:Y:S02]  /*1110*/  IMAD.MOV.U32 R17, RZ, RZ, 0x437c0000 ;  /* 0x437c0000ff117424 */ /* 0x000fe400078e00ff */
[----:B------:R-:W-:Y:S02]  /*1120*/  VIADD R0, R0, 0x1 ;  /* 0x0000000100007836 */ /* 0x000fe40000000000 */
[----:B------:R-:W-:-:S03]  /*1130*/  VIADD R19, R19, 0x1 ;  /* 0x0000000113137836 */ /* 0x000fc60000000000 */
[----:B------:R-:W-:Y:S01]  /*1140*/  ISETP.NE.AND P0, PT, R0, RZ, PT ;  /* 0x000000ff0000720c */ /* 0x000fe20003f05270 */
[----:B--2--5:R-:W-:-:S10]  /*1150*/  DADD R14, R14, -R22 ;  /* 0x000000000e0e7229 */ /* 0x024fd40000000816 */
[----:B------:R-:W0:Y:S02]  /*1160*/  F2F.F32.F64 R14, R14 ;  /* 0x0000000e000e7310 */ /* 0x000e240000301000 */
[----:B0-----:R-:W-:-:S04]  /*1170*/  FFMA.SAT R2, R14, R5, 0.5 ;  /* 0x3f0000000e027423 */ /* 0x001fc80000002005 */
[----:B------:R-:W-:-:S04]  /*1180*/  FFMA.RM R2, R2, R17, 12582913 ;  /* 0x4b40000102027423 */ /* 0x000fc80000004011 */
[C---:B------:R-:W-:Y:S01]  /*1190*/  FADD R5, R2.reuse, -12583039 ;  /* 0xcb40007f02057421 */ /* 0x040fe20000000000 */
[----:B------:R-:W-:-:S03]  /*11a0*/  IMAD.SHL.U32 R2, R2, 0x800000, RZ ;  /* 0x0080000002027824 */ /* 0x000fc600078e00ff */
[----:B------:R-:W-:-:S04]  /*11b0*/  FFMA R5, R14, 1.4426950216293334961, -R5 ;  /* 0x3fb8aa3b0e057823 */ /* 0x000fc80000000805 */
[----:B------:R-:W-:-:S06]  /*11c0*/  FFMA R5, R14, 1.925963033500011079e-08, R5 ;  /* 0x32a570600e057823 */ /* 0x000fcc0000000005 */
[----:B------:R-:W0:Y:S02]  /*11d0*/  MUFU.EX2 R5, R5 ;  /* 0x0000000500057308 */ /* 0x000e240000000800 */
[----:B0-----:R-:W-:-:S06]  /*11e0*/  FMUL R2, R2, R5 ;  /* 0x0000000502027220 */ /* 0x001fcc0000400000 */
[----:B------:R-:W0:Y:S02]  /*11f0*/  F2F.F64.F32 R14, R2 ;  /* 0x00000002000e7310 */ /* 0x000e240000201800 */
[----:B0-----:R1:W-:Y:S01]  /*1200*/  STG.E.64 desc[UR4][R12.64], R14 ;  /* 0x0000000e0c007986 */ /* 0x0013e2000c101b04 */
[----:B------:R-:W-:Y:S01]  /*1210*/  DADD R10, R14, R10 ;  /* 0x000000000e0a7229 */ /* 0x000fe2000000000a */
[----:B------:R-:W-:Y:S10]  /*1220*/  @P0 BRA `(.L_x_16) ;  /* 0xfffffffc00ac0947 */ /* 0x000ff4000383ffff */
.L_x_12:
[----:B------:R-:W-:Y:S05]  /*1230*/  BSYNC.RECONVERGENT B0 ;  /* 0x0000000000007941 */ /* 0x000fea0003800200 */
.L_x_11:
[----:B------:R-:W-:Y:S01]  /*1240*/  ISETP.GE.AND P0, PT, R3, RZ, PT ;  /* 0x000000ff0300720c */ /* 0x000fe20003f06270 */
[----:B------:R-:W-:-:S12]  /*1250*/  BSSY.RECONVERGENT B0, `(.L_x_17) ;  /* 0x0000092000007945 */ /* 0x000fd80003800200 */
[----:B------:R-:W-:Y:S05]  /*1260*/  @!P0 BRA `(.L_x_18) ;  /* 0x0000000800408947 */ /* 0x000fea0003800000 */
[----:B------:R-:W-:Y:S01]  /*1270*/  ISETP.GE.U32.AND P0, PT, R3, 0x3, PT ;  /* 0x000000030300780c */ /* 0x000fe20003f06070 */
[----:B------:R-:W-:Y:S01]  /*1280*/  VIADD R0, R4, UR7 ;  /* 0x0000000704007c36 */ /* 0x000fe20008000000 */
[----:B------:R-:W-:Y:S01]  /*1290*/  BSSY.RECONVERGENT B1, `(.L_x_19) ;  /* 0x000006d000017945 */ /* 0x000fe20003800200 */
[----:B------:R-:W-:-:S03]  /*12a0*/  IMAD.MOV.U32 R5, RZ, RZ, RZ ;  /* 0x000000ffff057224 */ /* 0x000fc600078e00ff */
[----:B------:R-:W-:-:S04]  /*12b0*/  IADD3 R0, PT, PT, R0, 0x1, -R7 ;  /* 0x0000000100007810 */ /* 0x000fc80007ffe807 */
[----:B------:R-:W-:-:S03]  /*12c0*/  LOP3.LUT R6, R0, 0x3, RZ, 0xc0, !PT ;  /* 0x0000000300067812 */ /* 0x000fc600078ec0ff */
[----:B------:R-:W-:Y:S05]  /*12d0*/  @!P0 BRA `(.L_x_20) ;  /* 0x0000000400a08947 */ /* 0x000fea0003800000 */
[----:B-1----:R-:W-:Y:S01]  /*12e0*/  IADD3 R12, P0, PT, R8, 0x10, RZ ;  /* 0x00000010080c7810 */ /* 0x002fe20007f1e0ff */
[----:B------:R-:W-:Y:S01]  /*12f0*/  IMAD.MOV.U32 R7, RZ, RZ, RZ ;  /* 0x000000ffff077224 */ /* 0x000fe200078e00ff */
[----:B------:R-:W-:-:S03]  /*1300*/  LOP3.LUT R5, R0, 0xfffffffc, RZ, 0xc0, !PT ;  /* 0xfffffffc00057812 */ /* 0x000fc600078ec0ff */
[----:B------:R-:W-:Y:S02]  /*1310*/  IMAD.X R13, RZ, RZ, R9, P0 ;  /* 0x000000ffff0d7224 */ /* 0x000fe400000e0609 */
[----:B------:R-:W-:-:S07]  /*1320*/  IMAD.MOV R30, RZ, RZ, -R5 ;  /* 0x000000ffff1e7224 */ /* 0x000fce00078e0a05 */
.L_x_29:
[----:B0-2---:R-:W-:-:S05]  /*1330*/  IMAD.WIDE R14, R7, 0x8, R12 ;  /* 0x00000008070e7825 */ /* 0x005fca00078e020c */
[----:B------:R-:W2:Y:S01]  /*1340*/  LDG.E.64 R18, desc[UR4][R14.64+-0x10] ;  /* 0xfffff0040e127981 */ /* 0x000ea2000c1e1b00 */
[----:B------:R-:W0:Y:S01]  /*1350*/  MUFU.RCP64H R17, R11 ;  /* 0x0000000b00117308 */ /* 0x000e220000001800 */
[----:B------:R-:W-:Y:S01]  /*1360*/  IMAD.MOV.U32 R16, RZ, RZ, 0x1 ;  /* 0x00000001ff107424 */ /* 0x000fe200078e00ff */
[----:B------:R-:W-:Y:S01]  /*1370*/  BSSY.RECONVERGENT B2, `(.L_x_21) ;  /* 0x0000017000027945 */ /* 0x000fe20003800200 */
[----:B------:R-:W-:-:S05]  /*1380*/  VIADD R30, R30, 0x4 ;  /* 0x000000041e1e7836 */ /* 0x000fca0000000000 */
[----:B------:R-:W-:Y:S01]  /*1390*/  ISETP.NE.AND P1, PT, R30, RZ, PT ;  /* 0x000000ff1e00720c */ /* 0x000fe20003f25270 */
[----:B0-----:R-:W-:-:S08]  /*13a0*/  DFMA R20, R16, -R10, 1 ;  /* 0x3ff000001014742b */ /* 0x001fd0000000080a */
[----:B------:R-:W-:-:S08]  /*13b0*/  DFMA R20, R20, R20, R20 ;  /* 0x000000141414722b */ /* 0x000fd00000000014 */
[----:B------:R-:W-:-:S08]  /*13c0*/  DFMA R20, R16, R20, R16 ;  /* 0x000000141014722b */ /* 0x000fd00000000010 */
[----:B------:R-:W-:-:S08]  /*13d0*/  DFMA R16, R20, -R10, 1 ;  /* 0x3ff000001410742b */ /* 0x000fd0000000080a */
[----:B------:R-:W-:-:S08]  /*13e0*/  DFMA R16, R20, R16, R20 ;  /* 0x000000101410722b */ /* 0x000fd00000000014 */
[----:B--2---:R-:W-:Y:S01]  /*13f0*/  DMUL R20, R18, R16 ;  /* 0x0000001012147228 */ /* 0x004fe20000000000 */
[----:B------:R-:W-:-:S07]  /*1400*/  FSETP.GEU.AND P2, PT, |R19|, 6.5827683646048100446e-37, PT ;  /* 0x036000001300780b */ /* 0x000fce0003f4e200 */
[----:B-----5:R-:W-:-:S08]  /*1410*/  DFMA R22, R20, -R10, R18 ;  /* 0x8000000a1416722b */ /* 0x020fd00000000012 */
[----:B------:R-:W-:-:S10]  /*1420*/  DFMA R16, R16, R22, R20 ;  /* 0x000000161010722b */ /* 0x000fd40000000014 */
[----:B------:R-:W-:-:S05]  /*1430*/  FFMA R0, RZ, R11, R17 ;  /* 0x0000000bff007223 */ /* 0x000fca0000000011 */
[----:B------:R-:W-:-:S13]  /*1440*/  FSETP.GT.AND P0, PT, |R0|, 1.469367938527859385e-39, PT ;  /* 0x001000000000780b */ /* 0x000fda0003f04200 */
[----:B------:R-:W-:Y:S05]  /*1450*/  @P0 BRA P2, `(.L_x_22) ;  /* 0x0000000000200947 */ /* 0x000fea0001000000 */
[----:B------:R-:W-:Y:S01]  /*1460*/  IMAD.MOV.U32 R20, RZ, RZ, R18 ;  /* 0x000000ffff147224 */ /* 0x000fe200078e0012 */
[----:B------:R-:W-:Y:S01]  /*1470*/  MOV R2, 0x14c0 ;  /* 0x000014c000027802 */ /* 0x000fe20000000f00 */
[----:B------:R-:W-:Y:S02]  /*1480*/  IMAD.MOV.U32 R21, RZ, RZ, R19 ;  /* 0x000000ffff157224 */ /* 0x000fe400078e0013 */
[----:B------:R-:W-:Y:S02]  /*1490*/  IMAD.MOV.U32 R18, RZ, RZ, R10 ;  /* 0x000000ffff127224 */ /* 0x000fe400078e000a */
[----:B------:R-:W-:-:S07]  /*14a0*/  IMAD.MOV.U32 R19, RZ, RZ, R11 ;  /* 0x000000ffff137224 */ /* 0x000fce00078e000b */
[----:B------:R-:W-:Y:S05]  /*14b0*/  CALL.REL.NOINC `($__internal_0_$__cuda_sm20_div_rn_f64_full) ;  /* 0x0000000800947944 */ /* 0x000fea0003c00000 */
[----:B------:R-:W-:Y:S02]  /*14c0*/  IMAD.MOV.U32 R16, RZ, RZ, R18 ;  /* 0x000000ffff107224 */ /* 0x000fe400078e0012 */
[----:B------:R-:W-:-:S07]  /*14d0*/  IMAD.MOV.U32 R17, RZ, RZ, R19 ;  /* 0x000000ffff117224 */ /* 0x000fce00078e0013 */
.L_x_22:
[----:B------:R-:W-:Y:S05]  /*14e0*/  BSYNC.RECONVERGENT B2 ;  /* 0x0000000000027941 */ /* 0x000fea0003800200 */
.L_x_21:
[----:B------:R-:W2:Y:S01]  /*14f0*/  LDG.E.64 R20, desc[UR4][R14.64+-0x8] ;  /* 0xfffff8040e147981 */ /* 0x000ea2000c1e1b00 */
[----:B------:R-:W0:Y:S01]  /*1500*/  MUFU.RCP64H R19, R11 ;  /* 0x0000000b00137308 */ /* 0x000e220000001800 */
[----:B------:R-:W-:Y:S01]  /*1510*/  IMAD.MOV.U32 R18, RZ, RZ, 0x1 ;  /* 0x00000001ff127424 */ /* 0x000fe200078e00ff */
[----:B------:R-:W-:Y:S01]  /*1520*/  BSSY.RECONVERGENT B2, `(.L_x_23) ;  /* 0x0000012000027945 */ /* 0x000fe20003800200 */
[----:B------:R1:W-:Y:S04]  /*1530*/  STG.E.64 desc[UR4][R14.64+-0x10], R16 ;  /* 0xfffff0100e007986 */ /* 0x0003e8000c101b04 */
[----:B0-----:R-:W-:-:S08]  /*1540*/  DFMA R22, R18, -R10, 1 ;  /* 0x3ff000001216742b */ /* 0x001fd0000000080a */
[----:B------:R-:W-:-:S08]  /*1550*/  DFMA R22, R22, R22, R22 ;  /* 0x000000161616722b */ /* 0x000fd00000000016 */
[----:B------:R-:W-:-:S08]  /*1560*/  DFMA R22, R18, R22, R18 ;  /* 0x000000161216722b */ /* 0x000fd00000000012 */
[----:B------:R-:W-:-:S08]  /*1570*/  DFMA R18, R22, -R10, 1 ;  /* 0x3ff000001612742b */ /* 0x000fd0000000080a */
[----:B------:R-:W-:-:S08]  /*1580*/  DFMA R24, R22, R18, R22 ;  /* 0x000000121618722b */ /* 0x000fd00000000016 */
[----:B--2---:R-:W-:Y:S01]  /*1590*/  DMUL R18, R24, R20 ;  /* 0x0000001418127228 */ /* 0x004fe20000000000 */
[----:B------:R-:W-:-:S07]  /*15a0*/  FSETP.GEU.AND P2, PT, |R21|, 6.5827683646048100446e-37, PT ;  /* 0x036000001500780b */ /* 0x000fce0003f4e200 */
[----:B------:R-:W-:-:S08]  /*15b0*/  DFMA R22, R18, -R10, R20 ;  /* 0x8000000a1216722b */ /* 0x000fd00000000014 */
[----:B------:R-:W-:-:S10]  /*15c0*/  DFMA R18, R24, R22, R18 ;  /* 0x000000161812722b */ /* 0x000fd40000000012 */
[----:B------:R-:W-:-:S05]  /*15d0*/  FFMA R0, RZ, R11, R19 ;  /* 0x0000000bff007223 */ /* 0x000fca0000000013 */
[----:B------:R-:W-:-:S13]  /*15e0*/  FSETP.GT.AND P0, PT, |R0|, 1.469367938527859385e-39, PT ;  /* 0x001000000000780b */ /* 0x000fda0003f04200 */
[----:B-1----:R-:W-:Y:S05]  /*15f0*/  @P0 BRA P2, `(.L_x_24) ;  /* 0x0000000000100947 */ /* 0x002fea0001000000 */
[----:B------:R-:W-:Y:S01]  /*1600*/  IMAD.MOV.U32 R18, RZ, RZ, R10 ;  /* 0x000000ffff127224 */ /* 0x000fe200078e000a */
[----:B------:R-:W-:Y:S01]  /*1610*/  MOV R2, 0x1640 ;  /* 0x0000164000027802 */ /* 0x000fe20000000f00 */
[----:B------:R-:W-:-:S07]  /*1620*/  IMAD.MOV.U32 R19, RZ, RZ, R11 ;  /* 0x000000ffff137224 */ /* 0x000fce00078e000b */
[----:B------:R-:W-:Y:S05]  /*1630*/  CALL.REL.NOINC `($__internal_0_$__cuda_sm20_div_rn_f64_full) ;  /* 0x0000000800347944 */ /* 0x000fea0003c00000 */
.L_x_24:
[----:B------:R-:W-:Y:S05]  /*1640*/  BSYNC.RECONVERGENT B2 ;  /* 0x0000000000027941 */ /* 0x000fea0003800200 */
.L_x_23:
        /* <DEDUP_REMOVED lines=21> */
[----:B------:R-:W-:Y:S02]  /*17a0*/  IMAD.MOV.U32 R16, RZ, RZ, R18 ;  /* 0x000000ffff107224 */ /* 0x000fe400078e0012 */
[----:B------:R-:W-:-:S07]  /*17b0*/  IMAD.MOV.U32 R17, RZ, RZ, R19 ;  /* 0x000000ffff117224 */ /* 0x000fce00078e0013 */
.L_x_26:
[----:B------:R-:W-:Y:S05]  /*17c0*/  BSYNC.RECONVERGENT B2 ;  /* 0x0000000000027941 */ /* 0x000fea0003800200 */
.L_x_25:
        /* <DEDUP_REMOVED lines=21> */
.L_x_28:
[----:B------:R-:W-:Y:S05]  /*1920*/  BSYNC.RECONVERGENT B2 ;  /* 0x0000000000027941 */ /* 0x000fea0003800200 */
.L_x_27:
[----:B------:R2:W-:Y:S01]  /*1930*/  STG.E.64 desc[UR4][R14.64+0x8], R18 ;  /* 0x000008120e007986 */ /* 0x0005e2000c101b04 */
[----:B------:R-:W-:Y:S01]  /*1940*/  VIADD R7, R7, 0x4 ;  /* 0x0000000407077836 */ /* 0x000fe20000000000 */
[----:B------:R-:W-:Y:S06]  /*1950*/  @P1 BRA `(.L_x_29) ;  /* 0xfffffff800741947 */ /* 0x000fec000383ffff */
.L_x_20:
[----:B------:R-:W-:Y:S05]  /*1960*/  BSYNC.RECONVERGENT B1 ;  /* 0x0000000000017941 */ /* 0x000fea0003800200 */
.L_x_19:
[----:B------:R-:W-:-:S13]  /*1970*/  ISETP.NE.AND P0, PT, R6, RZ, PT ;  /* 0x000000ff0600720c */ /* 0x000fda0003f05270 */
[----:B------:R-:W-:Y:S05]  /*1980*/  @!P0 BRA `(.L_x_18) ;  /* 0x0000000000788947 */ /* 0x000fea0003800000 */
[----:B-1----:R-:W-:-:S07]  /*1990*/  IMAD.MOV R12, RZ, RZ, -R6 ;  /* 0x000000ffff0c7224 */ /* 0x002fce00078e0a06 */
.L_x_32:
[----:B---3--:R-:W-:-:S05]  /*19a0*/  IMAD.WIDE R6, R5, 0x8, R8 ;  /* 0x0000000805067825 */ /* 0x008fca00078e0208 */
[----:B0-----:R-:W3:Y:S01]  /*19b0*/  LDG.E.64 R20, desc[UR4][R6.64] ;  /* 0x0000000406147981 */ /* 0x001ee2000c1e1b00 */
[----:B--2---:R-:W0:Y:S01]  /*19c0*/  MUFU.RCP64H R15, R11 ;  /* 0x0000000b000f7308 */ /* 0x004e220000001800 */
        /* <DEDUP_REMOVED lines=9> */
[----:B---3--:R-:W-:Y:S01]  /*1a60*/  DMUL R14, R18, R20 ;  /* 0x00000014120e7228 */ /* 0x008fe20000000000 */
[----:B------:R-:W-:-:S07]  /*1a70*/  FSETP.GEU.AND P2, PT, |R21|, 6.5827683646048100446e-37, PT ;  /* 0x036000001500780b */ /* 0x000fce0003f4e200 */
[----:B------:R-:W-:-:S08]  /*1a80*/  DFMA R16, R14, -R10, R20 ;  /* 0x8000000a0e10722b */ /* 0x000fd00000000014 */
[----:B------:R-:W-:-:S10]  /*1a90*/  DFMA R14, R18, R16, R14 ;  /* 0x00000010120e722b */ /* 0x000fd4000000000e */
[----:B------:R-:W-:-:S05]  /*1aa0*/  FFMA R0, RZ, R11, R15 ;  /* 0x0000000bff007223 */ /* 0x000fca000000000f */
[----:B------:R-:W-:-:S13]  /*1ab0*/  FSETP.GT.AND P0, PT, |R0|, 1.469367938527859385e-39, PT ;  /* 0x001000000000780b */ /* 0x000fda0003f04200 */
[----:B------:R-:W-:Y:S05]  /*1ac0*/  @P0 BRA P2, `(.L_x_31) ;  /* 0x0000000000180947 */ /* 0x000fea0001000000 */
[----:B------:R-:W-:Y:S01]  /*1ad0*/  IMAD.MOV.U32 R18, RZ, RZ, R10 ;  /* 0x000000ffff127224 */ /* 0x000fe200078e000a */
[----:B------:R-:W-:Y:S01]  /*1ae0*/  MOV R2, 0x1b10 ;  /* 0x00001b1000027802 */ /* 0x000fe20000000f00 */
[----:B------:R-:W-:-:S07]  /*1af0*/  IMAD.MOV.U32 R19, RZ, RZ, R11 ;  /* 0x000000ffff137224 */ /* 0x000fce00078e000b */
[----:B-----5:R-:W-:Y:S05]  /*1b00*/  CALL.REL.NOINC `($__internal_0_$__cuda_sm20_div_rn_f64_full) ;  /* 0x0000000400007944 */ /* 0x020fea0003c00000 */
[----:B------:R-:W-:Y:S02]  /*1b10*/  IMAD.MOV.U32 R14, RZ, RZ, R18 ;  /* 0x000000ffff0e7224 */ /* 0x000fe400078e0012 */
[----:B------:R-:W-:-:S07]  /*1b20*/  IMAD.MOV.U32 R15, RZ, RZ, R19 ;  /* 0x000000ffff0f7224 */ /* 0x000fce00078e0013 */
.L_x_31:
[----:B------:R-:W-:Y:S05]  /*1b30*/  BSYNC.RECONVERGENT B1 ;  /* 0x0000000000017941 */ /* 0x000fea0003800200 */
.L_x_30:
[----:B------:R3:W-:Y:S01]  /*1b40*/  STG.E.64 desc[UR4][R6.64], R14 ;  /* 0x0000000e06007986 */ /* 0x0007e2000c101b04 */
[----:B------:R-:W-:Y:S01]  /*1b50*/  VIADD R5, R5, 0x1 ;  /* 0x0000000105057836 */ /* 0x000fe20000000000 */
[----:B------:R-:W-:Y:S06]  /*1b60*/  @P1 BRA `(.L_x_32) ;  /* 0xfffffffc008c1947 */ /* 0x000fec000383ffff */
.L_x_18:
[----:B------:R-:W-:Y:S05]  /*1b70*/  BSYNC.RECONVERGENT B0 ;  /* 0x0000000000007941 */ /* 0x000fea0003800200 */
.L_x_17:
[----:B------:R-:W4:Y:S01]  /*1b80*/  LDCU UR6, c[0x0][0x390] ;  /* 0x00007200ff0677ac */ /* 0x000f220008000800 */
[----:B------:R-:W-:-:S05]  /*1b90*/  VIADD R0, R3, 0x1 ;  /* 0x0000000103007836 */ /* 0x000fca0000000000 */
[----:B----4-:R-:W-:-:S13]  /*1ba0*/  ISETP.GE.AND P0, PT, R0, UR6, PT ;  /* 0x0000000600007c0c */ /* 0x010fda000bf06270 */
[----:B------:R-:W-:Y:S05]  /*1bb0*/  @P0 EXIT ;  /* 0x000000000000094d */ /* 0x000fea0003800000 */
[----:B------:R-:W4:Y:S01]  /*1bc0*/  LDC R5, c[0x0][0x38c] ;  /* 0x0000e300ff057b82 */ /* 0x000f220000000800 */
[----:B------:R-:W-:Y:S01]  /*1bd0*/  BSSY.RECONVERGENT B0, `(.L_x_33) ;  /* 0x000001c000007945 */ /* 0x000fe20003800200 */
[----:B----4-:R-:W-:Y:S02]  /*1be0*/  IADD3 R2, PT, PT, -R4, -0x2, R5 ;  /* 0xfffffffe04027810 */ /* 0x010fe40007ffe105 */
[----:B------:R-:W-:Y:S02]  /*1bf0*/  LOP3.LUT R4, RZ, R4, RZ, 0x33, !PT ;  /* 0x00000004ff047212 */ /* 0x000fe400078e33ff */
[----:B------:R-:W-:-:S03]  /*1c00*/  ISETP.GE.U32.AND P0, PT, R2, 0x7, PT ;  /* 0x000000070200780c */ /* 0x000fc60003f06070 */
[----:B------:R-:W-:-:S05]  /*1c10*/  IMAD.IADD R2, R4, 0x1, R5 ;  /* 0x0000000104027824 */ /* 0x000fca00078e0205 */
[----:B------:R-:W-:-:S05]  /*1c20*/  LOP3.LUT R11, R2, 0x7, RZ, 0xc0, !PT ;  /* 0x00000007020b7812 */ /* 0x000fca00078ec0ff */
[----:B------:R-:W-:Y:S05]  /*1c30*/  @!P0 BRA `(.L_x_34) ;  /* 0x0000000000548947 */ /* 0x000fea0003800000 */
[----:B---3--:R-:W-:Y:S01]  /*1c40*/  IADD3 R6, P0, PT, R8, 0x20, RZ ;  /* 0x0000002008067810 */ /* 0x008fe20007f1e0ff */
[----:B------:R-:W-:Y:S01]  /*1c50*/  BSSY.RECONVERGENT B1, `(.L_x_35) ;  /* 0x0000012000017945 */ /* 0x000fe20003800200 */
[----:B------:R-:W-:-:S03]  /*1c60*/  LOP3.LUT R4, R2, 0xfffffff8, RZ, 0xc0, !PT ;  /* 0xfffffff802047812 */ /* 0x000fc600078ec0ff */
[----:B------:R-:W-:Y:S02]  /*1c70*/  IMAD.X R7, RZ, RZ, R9, P0 ;  /* 0x000000ffff077224 */ /* 0x000fe400000e0609 */
[----:B------:R-:W-:-:S07]  /*1c80*/  IMAD.MOV R10, RZ, RZ, -R4 ;  /* 0x000000ffff0a7224 */ /* 0x000fce00078e0a04 */
.L_x_36:
[----:B---3--:R-:W-:-:S04]  /*1c90*/  IMAD.WIDE R4, R0, 0x8, R6 ;  /* 0x0000000800047825 */ /* 0x008fc800078e0206 */
[----:B------:R-:W-:Y:S01]  /*1ca0*/  VIADD R10, R10, 0x8 ;  /* 0x000000080a0a7836 */ /* 0x000fe20000000000 */
[----:B------:R3:W-:Y:S01]  /*1cb0*/  STG.E.64 desc[UR4][R4.64+-0x20], RZ ;  /* 0xffffe0ff04007986 */ /* 0x0007e2000c101b04 */
[----:B------:R-:W-:Y:S02]  /*1cc0*/  VIADD R3, R3, 0x8 ;  /* 0x0000000803037836 */ /* 0x000fe40000000000 */
[----:B------:R-:W-:Y:S01]  /*1cd0*/  VIADD R0, R0, 0x8 ;  /* 0x0000000800007836 */ /* 0x000fe20000000000 */
[----:B------:R3:W-:Y:S01]  /*1ce0*/  STG.E.64 desc[UR4][R4.64+-0x18], RZ ;  /* 0xffffe8ff04007986 */ /* 0x0007e2000c101b04 */
[----:B------:R-:W-:-:S03]  /*1cf0*/  ISETP.NE.AND P0, PT, R10, RZ, PT ;  /* 0x000000ff0a00720c */ /* 0x000fc60003f05270 */
[----:B------:R3:W-:Y:S04]  /*1d00*/  STG.E.64 desc[UR4][R4.64+-0x10], RZ ;  /* 0xfffff0ff04007986 */ /* 0x0007e8000c101b04 */
[----:B------:R3:W-:Y:S04]  /*1d10*/  STG.E.64 desc[UR4][R4.64+-0x8], RZ ;  /* 0xfffff8ff04007986 */ /* 0x0007e8000c101b04 */
[----:B------:R3:W-:Y:S04]  /*1d20*/  STG.E.64 desc[UR4][R4.64], RZ ;  /* 0x000000ff04007986 */ /* 0x0007e8000c101b04 */
[----:B------:R3:W-:Y:S04]  /*1d30*/  STG.E.64 desc[UR4][R4.64+0x8], RZ ;  /* 0x000008ff04007986 */ /* 0x0007e8000c101b04 */
[----:B------:R3:W-:Y:S04]  /*1d40*/  STG.E.64 desc[UR4][R4.64+0x10], RZ ;  /* 0x000010ff04007986 */ /* 0x0007e8000c101b04 */
[----:B------:R3:W-:Y:S01]  /*1d50*/  STG.E.64 desc[UR4][R4.64+0x18], RZ ;  /* 0x000018ff04007986 */ /* 0x0007e2000c101b04 */
[----:B------:R-:W-:Y:S05]  /*1d60*/  @P0 BRA `(.L_x_36) ;  /* 0xfffffffc00c80947 */ /* 0x000fea000383ffff */
[----:B------:R-:W-:Y:S05]  /*1d70*/  BSYNC.RECONVERGENT B1 ;  /* 0x0000000000017941 */ /* 0x000fea0003800200 */
.L_x_35:
[----:B------:R-:W-:-:S07]  /*1d80*/  VIADD R0, R3, 0x1 ;  /* 0x0000000103007836 */ /* 0x000fce0000000000 */
.L_x_34:
[----:B------:R-:W-:Y:S05]  /*1d90*/  BSYNC.RECONVERGENT B0 ;  /* 0x0000000000007941 */ /* 0x000fea0003800200 */
.L_x_33:
[----:B------:R-:W-:-:S13]  /*1da0*/  ISETP.NE.AND P0, PT, R11, RZ, PT ;  /* 0x000000ff0b00720c */ /* 0x000fda0003f05270 */
[----:B------:R-:W-:Y:S05]  /*1db0*/  @!P0 EXIT ;  /* 0x000000000000894d */ /* 0x000fea0003800000 */
[----:B------:R-:W-:Y:S02]  /*1dc0*/  ISETP.GE.U32.AND P0, PT, R11, 0x4, PT ;  /* 0x000000040b00780c */ /* 0x000fe40003f06070 */
[----:B------:R-:W-:-:S04]  /*1dd0*/  LOP3.LUT R3, R2, 0x3, RZ, 0xc0, !PT ;  /* 0x0000000302037812 */ /* 0x000fc800078ec0ff */
[----:B------:R-:W-:-:S07]  /*1de0*/  ISETP.NE.AND P1, PT, R3, RZ, PT ;  /* 0x000000ff0300720c */ /* 0x000fce0003f25270 */
[----:B---3--:R-:W-:-:S05]  /*1df0*/  @P0 IMAD.WIDE R4, R0, 0x8, R8 ;  /* 0x0000000800040825 */ /* 0x008fca00078e0208 */
[----:B------:R3:W-:Y:S04]  /*1e00*/  @P0 STG.E.64 desc[UR4][R4.64], RZ ;  /* 0x000000ff04000986 */ /* 0x0007e8000c101b04 */
[----:B------:R3:W-:Y:S04]  /*1e10*/  @P0 STG.E.64 desc[UR4][R4.64+0x8], RZ ;  /* 0x000008ff04000986 */ /* 0x0007e8000c101b04 */
[----:B------:R3:W-:Y:S04]  /*1e20*/  @P0 STG.E.64 desc[UR4][R4.64+0x10], RZ ;  /* 0x000010ff04000986 */ /* 0x0007e8000c101b04 */
[----:B------:R3:W-:Y:S01]  /*1e30*/  @P0 STG.E.64 desc[UR4][R4.64+0x18], RZ ;  /* 0x000018ff04000986 */ /* 0x0007e2000c101b04 */
[----:B------:R-:W-:Y:S05]  /*1e40*/  @!P1 EXIT ;  /* 0x000000000000994d */ /* 0x000fea0003800000 */
[----:B------:R-:W-:Y:S01]  /*1e50*/  ISETP.NE.AND P1, PT, R3, 0x1, PT ;  /* 0x000000010300780c */ /* 0x000fe20003f25270 */
[----:B------:R-:W-:Y:S01]  /*1e60*/  @P0 VIADD R0, R0, 0x4 ;  /* 0x0000000400000836 */ /* 0x000fe20000000000 */
[----:B------:R-:W-:-:S04]  /*1e70*/  LOP3.LUT R2, R2, 0x1, RZ, 0xc0, !PT ;  /* 0x0000000102027812 */ /* 0x000fc800078ec0ff */
[----:B------:R-:W-:-:S07]  /*1e80*/  ISETP.NE.U32.AND P0, PT, R2, 0x1, PT ;  /* 0x000000010200780c */ /* 0x000fce0003f05070 */
[----:B------:R-:W-:-:S04]  /*1e90*/  @P1 IMAD.WIDE R2, R0, 0x8, R8 ;  /* 0x0000000800021825 */ /* 0x000fc800078e0208 */
[----:B------:R-:W-:Y:S01]  /*1ea0*/  @P1 VIADD R0, R0, 0x2 ;  /* 0x0000000200001836 */ /* 0x000fe20000000000 */
[----:B------:R4:W-:Y:S04]  /*1eb0*/  @P1 STG.E.64 desc[UR4][R2.64], RZ ;  /* 0x000000ff02001986 */ /* 0x0009e8000c101b04 */
[----:B------:R4:W-:Y:S01]  /*1ec0*/  @P1 STG.E.64 desc[UR4][R2.64+0x8], RZ ;  /* 0x000008ff02001986 */ /* 0x0009e2000c101b04 */
[----:B------:R-:W-:Y:S05]  /*1ed0*/  @P0 EXIT ;  /* 0x000000000000094d */ /* 0x000fea0003800000 */
[----:B------:R-:W-:-:S05]  /*1ee0*/  IMAD.WIDE R8, R0, 0x8, R8 ;  /* 0x0000000800087825 */ /* 0x000fca00078e0208 */
[----:B------:R-:W-:Y:S01]  /*1ef0*/  STG.E.64 desc[UR4][R8.64], RZ ;  /* 0x000000ff08007986 */ /* 0x000fe2000c101b04 */
[----:B------:R-:W-:Y:S05]  /*1f00*/  EXIT ;  /* 0x000000000000794d */ /* 0x000fea0003800000 */
        .weak           $__internal_0_$__cuda_sm20_div_rn_f64_full
        .type           $__internal_0_$__cuda_sm20_div_rn_f64_full,@function
        .size           $__internal_0_$__cuda_sm20_div_rn_f64_full,(.L_x_148 - $__internal_0_$__cuda_sm20_div_rn_f64_full)
$__internal_0_$__cuda_sm20_div_rn_f64_full:
[C---:B------:R-:W-:Y:S01]  /*1f10*/  FSETP.GEU.AND P0, PT, |R19|.reuse, 1.469367938527859385e-39, PT ;  /* 0x001000001300780b */ /* 0x040fe20003f0e200 */
[----:B------:R-:W-:Y:S01]  /*1f20*/  IMAD.MOV.U32 R22, RZ, RZ, 0x1 ;  /* 0x00000001ff167424 */ /* 0x000fe200078e00ff */
[----:B------:R-:W-:Y:S01]  /*1f30*/  LOP3.LUT R16, R19, 0x800fffff, RZ, 0xc0, !PT ;  /* 0x800fffff13107812 */ /* 0x000fe200078ec0ff */
[----:B------:R-:W-:Y:S01]  /*1f40*/  BSSY.RECONVERGENT B3, `(.L_x_37) ;  /* 0x0000054000037945 */ /* 0x000fe20003800200 */
[C---:B------:R-:W-:Y:S02]  /*1f50*/  FSETP.GEU.AND P3, PT, |R21|.reuse, 1.469367938527859385e-39, PT ;  /* 0x001000001500780b */ /* 0x040fe40003f6e200 */
[----:B------:R-:W-:Y:S01]  /*1f60*/  LOP3.LUT R17, R16, 0x3ff00000, RZ, 0xfc, !PT ;  /* 0x3ff0000010117812 */ /* 0x000fe200078efcff */
[----:B------:R-:W-:Y:S01]  /*1f70*/  IMAD.MOV.U32 R16, RZ, RZ, R18 ;  /* 0x000000ffff107224 */ /* 0x000fe200078e0012 */
[----:B------:R-:W-:Y:S02]  /*1f80*/  LOP3.LUT R31, R21, 0x7ff00000, RZ, 0xc0, !PT ;  /* 0x7ff00000151f7812 */ /* 0x000fe400078ec0ff */
[----:B------:R-:W-:-:S03]  /*1f90*/  LOP3.LUT R32, R19, 0x7ff00000, RZ, 0xc0, !PT ;  /* 0x7ff0000013207812 */ /* 0x000fc600078ec0ff */
[----:B------:R-:W-:Y:S01]  /*1fa0*/  @!P0 DMUL R16, R18, 8.98846567431157953865e+307 ;  /* 0x7fe0000012108828 */ /* 0x000fe20000000000 */
[----:B------:R-:W-:Y:S01]  /*1fb0*/  ISETP.GE.U32.AND P2, PT, R31, R32, PT ;  /* 0x000000201f00720c */ /* 0x000fe20003f46070 */
[----:B------:R-:W-:Y:S02]  /*1fc0*/  IMAD.MOV.U32 R33, RZ, RZ, R31 ;  /* 0x000000ffff217224 */ /* 0x000fe400078e001f */
[----:B------:R-:W-:Y:S01]  /*1fd0*/  @!P3 LOP3.LUT R0, R19, 0x7ff00000, RZ, 0xc0, !PT ;  /* 0x7ff000001300b812 */ /* 0x000fe200078ec0ff */
[----:B------:R-:W-:Y:S01]  /*1fe0*/  @!P3 IMAD.MOV.U32 R26, RZ, RZ, RZ ;  /* 0x000000ffff1ab224 */ /* 0x000fe200078e00ff */
[----:B------:R-:W0:Y:S02]  /*1ff0*/  MUFU.RCP64H R23, R17 ;  /* 0x0000001100177308 */ /* 0x000e240000001800 */
[----:B------:R-:W-:Y:S01]  /*2000*/  @!P3 ISETP.GE.U32.AND P4, PT, R31, R0, PT ;  /* 0x000000001f00b20c */ /* 0x000fe20003f86070 */
[----:B------:R-:W-:Y:S01]  /*2010*/  IMAD.MOV.U32 R0, RZ, RZ, 0x1ca00000 ;  /* 0x1ca00000ff007424 */ /* 0x000fe200078e00ff */
[----:B------:R-:W-:-:S04]  /*2020*/  @!P0 LOP3.LUT R32, R17, 0x7ff00000, RZ, 0xc0, !PT ;  /* 0x7ff0000011208812 */ /* 0x000fc800078ec0ff */
[----:B------:R-:W-:Y:S01]  /*2030*/  @!P3 SEL R27, R0, 0x63400000, !P4 ;  /* 0x63400000001bb807 */ /* 0x000fe20006000000 */
[----:B------:R-:W-:-:S03]  /*2040*/  VIADD R34, R32, 0xffffffff ;  /* 0xffffffff20227836 */ /* 0x000fc60000000000 */
[----:B------:R-:W-:-:S04]  /*2050*/  @!P3 LOP3.LUT R27, R27, 0x80000000, R21, 0xf8, !PT ;  /* 0x800000001b1bb812 */ /* 0x000fc800078ef815 */
[----:B------:R-:W-:Y:S01]  /*2060*/  @!P3 LOP3.LUT R27, R27, 0x100000, RZ, 0xfc, !PT ;  /* 0x001000001b1bb812 */ /* 0x000fe200078efcff */
[----:B0-----:R-:W-:-:S08]  /*2070*/  DFMA R24, R22, -R16, 1 ;  /* 0x3ff000001618742b */ /* 0x001fd00000000810 */
[----:B------:R-:W-:-:S08]  /*2080*/  DFMA R24, R24, R24, R24 ;  /* 0x000000181818722b */ /* 0x000fd00000000018 */
[----:B------:R-:W-:Y:S01]  /*2090*/  DFMA R24, R22, R24, R22 ;  /* 0x000000181618722b */ /* 0x000fe20000000016 */
[----:B------:R-:W-:Y:S01]  /*20a0*/  SEL R23, R0, 0x63400000, !P2 ;  /* 0x6340000000177807 */ /* 0x000fe20005000000 */
[----:B------:R-:W-:-:S03]  /*20b0*/  IMAD.MOV.U32 R22, RZ, RZ, R20 ;  /* 0x000000ffff167224 */ /* 0x000fc600078e0014 */
[----:B------:R-:W-:-:S03]  /*20c0*/  LOP3.LUT R23, R23, 0x800fffff, R21, 0xf8, !PT ;  /* 0x800fffff17177812 */ /* 0x000fc600078ef815 */
[----:B------:R-:W-:-:S03]  /*20d0*/  DFMA R28, R24, -R16, 1 ;  /* 0x3ff00000181c742b */ /* 0x000fc60000000810 */
[----:B------:R-:W-:-:S05]  /*20e0*/  @!P3 DFMA R22, R22, 2, -R26 ;  /* 0x400000001616b82b */ /* 0x000fca000000081a */
[----:B------:R-:W-:-:S05]  /*20f0*/  DFMA R28, R24, R28, R24 ;  /* 0x0000001c181c722b */ /* 0x000fca0000000018 */
[----:B------:R-:W-:-:S03]  /*2100*/  @!P3 LOP3.LUT R33, R23, 0x7ff00000, RZ, 0xc0, !PT ;  /* 0x7ff000001721b812 */ /* 0x000fc600078ec0ff */
[----:B------:R-:W-:Y:S02]  /*2110*/  DMUL R24, R28, R22 ;  /* 0x000000161c187228 */ /* 0x000fe40000000000 */
[----:B------:R-:W-:-:S05]  /*2120*/  VIADD R26, R33, 0xffffffff ;  /* 0xffffffff211a7836 */ /* 0x000fca0000000000 */
[----:B------:R-:W-:Y:S01]  /*2130*/  ISETP.GT.U32.AND P0, PT, R26, 0x7feffffe, PT ;  /* 0x7feffffe1a00780c */ /* 0x000fe20003f04070 */
[----:B------:R-:W-:-:S03]  /*2140*/  DFMA R26, R24, -R16, R22 ;  /* 0x80000010181a722b */ /* 0x000fc60000000016 */
[----:B------:R-:W-:-:S05]  /*2150*/  ISETP.GT.U32.OR P0, PT, R34, 0x7feffffe, P0 ;  /* 0x7feffffe2200780c */ /* 0x000fca0000704470 */
[----:B------:R-:W-:-:S08]  /*2160*/  DFMA R26, R28, R26, R24 ;  /* 0x0000001a1c1a722b */ /* 0x000fd00000000018 */
[----:B------:R-:W-:Y:S05]  /*2170*/  @P0 BRA `(.L_x_38) ;  /* 0x00000000006c0947 */ /* 0x000fea0003800000 */
[----:B------:R-:W-:-:S04]  /*2180*/  LOP3.LUT R24, R19, 0x7ff00000, RZ, 0xc0, !PT ;  /* 0x7ff0000013187812 */ /* 0x000fc800078ec0ff */
[CC--:B------:R-:W-:Y:S02]  /*2190*/  VIADDMNMX R20, R31.reuse, -R24.reuse, 0xb9600000, !PT ;  /* 0xb96000001f147446 */ /* 0x0c0fe40007800918 */
[----:B------:R-:W-:Y:S02]  /*21a0*/  ISETP.GE.U32.AND P0, PT, R31, R24, PT ;  /* 0x000000181f00720c */ /* 0x000fe40003f06070 */
[----:B------:R-:W-:Y:S02]  /*21b0*/  VIMNMX R20, PT, PT, R20, 0x46a00000, PT ;  /* 0x46a0000014147848 */ /* 0x000fe40003fe0100 */
[----:B------:R-:W-:-:S05]  /*21c0*/  SEL R21, R0, 0x63400000, !P0 ;  /* 0x6340000000157807 */ /* 0x000fca0004000000 */
[----:B------:R-:W-:Y:S02]  /*21d0*/  IMAD.IADD R0, R20, 0x1, -R21 ;  /* 0x0000000114007824 */ /* 0x000fe400078e0a15 */
[----:B------:R-:W-:Y:S02]  /*21e0*/  IMAD.MOV.U32 R20, RZ, RZ, RZ ;  /* 0x000000ffff147224 */ /* 0x000fe400078e00ff */
[----:B------:R-:W-:-:S06]  /*21f0*/  VIADD R21, R0, 0x7fe00000 ;  /* 0x7fe0000000157836 */ /* 0x000fcc0000000000 */
[----:B------:R-:W-:-:S10]  /*2200*/  DMUL R24, R26, R20 ;  /* 0x000000141a187228 */ /* 0x000fd40000000000 */
[----:B------:R-:W-:-:S13]  /*2210*/  FSETP.GTU.AND P0, PT, |R25|, 1.469367938527859385e-39, PT ;  /* 0x001000001900780b */ /* 0x000fda0003f0c200 */
[----:B------:R-:W-:Y:S05]  /*2220*/  @P0 BRA `(.L_x_39) ;  /* 0x0000000000940947 */ /* 0x000fea0003800000 */
[----:B------:R-:W-:Y:S01]  /*2230*/  DFMA R16, R26, -R16, R22 ;  /* 0x800000101a10722b */ /* 0x000fe20000000016 */
[----:B------:R-:W-:-:S09]  /*2240*/  IMAD.MOV.U32 R20, RZ, RZ, RZ ;  /* 0x000000ffff147224 */ /* 0x000fd200078e00ff */
[C---:B------:R-:W-:Y:S02]  /*2250*/  FSETP.NEU.AND P0, PT, R17.reuse, RZ, PT ;  /* 0x000000ff1100720b */ /* 0x040fe40003f0d000 */
[----:B------:R-:W-:-:S04]  /*2260*/  LOP3.LUT R19, R17, 0x80000000, R19, 0x48, !PT ;  /* 0x8000000011137812 */ /* 0x000fc800078e4813 */
[----:B------:R-:W-:-:S07]  /*2270*/  LOP3.LUT R21, R19, R21, RZ, 0xfc, !PT ;  /* 0x0000001513157212 */ /* 0x000fce00078efcff */
[----:B------:R-:W-:Y:S05]  /*2280*/  @!P0 BRA `(.L_x_39) ;  /* 0x00000000007c8947 */ /* 0x000fea0003800000 */
[----:B------:R-:W-:Y:S01]  /*2290*/  IMAD.MOV R17, RZ, RZ, -R0 ;  /* 0x000000ffff117224 */ /* 0x000fe200078e0a00 */
[----:B------:R-:W-:Y:S01]  /*22a0*/  DMUL.RP R20, R26, R20 ;  /* 0x000000141a147228 */ /* 0x000fe20000008000 */
[----:B------:R-:W-:-:S06]  /*22b0*/  IMAD.MOV.U32 R16, RZ, RZ, RZ ;  /* 0x000000ffff107224 */ /* 0x000fcc00078e00ff */
[----:B------:R-:W-:-:S03]  /*22c0*/  DFMA R16, R24, -R16, R26 ;  /* 0x800000101810722b */ /* 0x000fc6000000001a */
[----:B------:R-:W-:-:S03]  /*22d0*/  LOP3.LUT R19, R21, R19, RZ, 0x3c, !PT ;  /* 0x0000001315137212 */ /* 0x000fc600078e3cff */
[----:B------:R-:W-:-:S04]  /*22e0*/  IADD3 R16, PT, PT, -R0, -0x43300000, RZ ;  /* 0xbcd0000000107810 */ /* 0x000fc80007ffe1ff */
[----:B------:R-:W-:-:S04]  /*22f0*/  FSETP.NEU.AND P0, PT, |R17|, R16, PT ;  /* 0x000000101100720b */ /* 0x000fc80003f0d200 */
[----:B------:R-:W-:Y:S02]  /*2300*/  FSEL R24, R20, R24, !P0 ;  /* 0x0000001814187208 */ /* 0x000fe40004000000 */
[----:B------:R-:W-:Y:S01]  /*2310*/  FSEL R25, R19, R25, !P0 ;  /* 0x0000001913197208 */ /* 0x000fe20004000000 */
[----:B------:R-:W-:Y:S06]  /*2320*/  BRA `(.L_x_39) ;  /* 0x0000000000547947 */ /* 0x000fec0003800000 */
.L_x_38:
[----:B------:R-:W-:-:S14]  /*2330*/  DSETP.NAN.AND P0, PT, R20, R20, PT ;  /* 0x000000141400722a */ /* 0x000fdc0003f08000 */
[----:B------:R-:W-:Y:S05]  /*2340*/  @P0 BRA `(.L_x_40) ;  /* 0x0000000000440947 */ /* 0x000fea0003800000 */
[----:B------:R-:W-:-:S14]  /*2350*/  DSETP.NAN.AND P0, PT, R18, R18, PT ;  /* 0x000000121200722a */ /* 0x000fdc0003f08000 */
[----:B------:R-:W-:Y:S05]  /*2360*/  @P0 BRA `(.L_x_41) ;  /* 0x0000000000300947 */ /* 0x000fea0003800000 */
[----:B------:R-:W-:Y:S01]  /*2370*/  ISETP.NE.AND P0, PT, R33, R32, PT ;  /* 0x000000202100720c */ /* 0x000fe20003f05270 */
[----:B------:R-:W-:Y:S02]  /*2380*/  IMAD.MOV.U32 R24, RZ, RZ, 0x0 ;  /* 0x00000000ff187424 */ /* 0x000fe400078e00ff */
[----:B------:R-:W-:-:S10]  /*2390*/  IMAD.MOV.U32 R25, RZ, RZ, -0x80000 ;  /* 0xfff80000ff197424 */ /* 0x000fd400078e00ff */
[----:B------:R-:W-:Y:S05]  /*23a0*/  @!P0 BRA `(.L_x_39) ;  /* 0x0000000000348947 */ /* 0x000fea0003800000 */
[----:B------:R-:W-:Y:S02]  /*23b0*/  ISETP.NE.AND P0, PT, R33, 0x7ff00000, PT ;  /* 0x7ff000002100780c */ /* 0x000fe40003f05270 */
[----:B------:R-:W-:Y:S02]  /*23c0*/  LOP3.LUT R25, R21, 0x80000000, R19, 0x48, !PT ;  /* 0x8000000015197812 */ /* 0x000fe400078e4813 */
[----:B------:R-:W-:-:S13]  /*23d0*/  ISETP.EQ.OR P0, PT, R32, RZ, !P0 ;  /* 0x000000ff2000720c */ /* 0x000fda0004702670 */
[----:B------:R-:W-:Y:S01]  /*23e0*/  @P0 LOP3.LUT R0, R25, 0x7ff00000, RZ, 0xfc, !PT ;  /* 0x7ff0000019000812 */ /* 0x000fe200078efcff */
[----:B------:R-:W-:Y:S02]  /*23f0*/  @!P0 IMAD.MOV.U32 R24, RZ, RZ, RZ ;  /* 0x000000ffff188224 */ /* 0x000fe400078e00ff */
[----:B------:R-:W-:Y:S02]  /*2400*/  @P0 IMAD.MOV.U32 R24, RZ, RZ, RZ ;  /* 0x000000ffff180224 */ /* 0x000fe400078e00ff */
[----:B------:R-:W-:Y:S01]  /*2410*/  @P0 IMAD.MOV.U32 R25, RZ, RZ, R0 ;  /* 0x000000ffff190224 */ /* 0x000fe200078e0000 */
[----:B------:R-:W-:Y:S06]  /*2420*/  BRA `(.L_x_39) ;  /* 0x0000000000147947 */ /* 0x000fec0003800000 */
.L_x_41:
[----:B------:R-:W-:Y:S01]  /*2430*/  LOP3.LUT R25, R19, 0x80000, RZ, 0xfc, !PT ;  /* 0x0008000013197812 */ /* 0x000fe200078efcff */
[----:B------:R-:W-:Y:S01]  /*2440*/  IMAD.MOV.U32 R24, RZ, RZ, R18 ;  /* 0x000000ffff187224 */ /* 0x000fe200078e0012 */
[----:B------:R-:W-:Y:S06]  /*2450*/  BRA `(.L_x_39) ;  /* 0x0000000000087947 */ /* 0x000fec0003800000 */
.L_x_40:
[----:B------:R-:W-:Y:S01]  /*2460*/  LOP3.LUT R25, R21, 0x80000, RZ, 0xfc, !PT ;  /* 0x0008000015197812 */ /* 0x000fe200078efcff */
[----:B------:R-:W-:-:S07]  /*2470*/  IMAD.MOV.U32 R24, RZ, RZ, R20 ;  /* 0x000000ffff187224 */ /* 0x000fce00078e0014 */
.L_x_39:
[----:B------:R-:W-:Y:S05]  /*2480*/  BSYNC.RECONVERGENT B3 ;  /* 0x0000000000037941 */ /* 0x000fea0003800200 */
.L_x_37:
[----:B------:R-:W-:Y:S02]  /*2490*/  IMAD.MOV.U32 R16, RZ, RZ, R2 ;  /* 0x000000ffff107224 */ /* 0x000fe400078e0002 */
[----:B------:R-:W-:Y:S02]  /*24a0*/  IMAD.MOV.U32 R17, RZ, RZ, 0x0 ;  /* 0x00000000ff117424 */ /* 0x000fe400078e00ff */
[----:B------:R-:W-:Y:S02]  /*24b0*/  IMAD.MOV.U32 R18, RZ, RZ, R24 ;  /* 0x000000ffff127224 */ /* 0x000fe400078e0018 */
[----:B------:R-:W-:Y:S01]  /*24c0*/  IMAD.MOV.U32 R19, RZ, RZ, R25 ;  /* 0x000000ffff137224 */ /* 0x000fe200078e0019 */
[----:B------:R-:W-:Y:S06]  /*24d0*/  RET.REL.NODEC R16 `(masked_softmax_f64) ;  /* 0xffffffd810c87950 */ /* 0x000fec0003c3ffff */
.L_x_42:
[----:B------:R-:W-:-:S00]  /*24e0*/  BRA `(.L_x_42) ;  /* 0xfffffffc00fc7947 */ /* 0x000fc0000383ffff */
[----:B------:R-:W-:-:S00]  /*24f0*/  NOP ;  /* 0x0000000000007918 */ /* 0x000fc00000000000 */
        /* <DEDUP_REMOVED lines=8> */
.L_x_148:


//--------------------- .text.masked_softmax_f32  --------------------------
	.section	.text.masked_softmax_f32,"ax",@progbits
	.align	128
        .global         masked_softmax_f32
        .type           masked_softmax_f32,@function
        .size           masked_softmax_f32,(.L_x_149 - masked_softmax_f32)
        .other          masked_softmax_f32,@"STO_CUDA_ENTRY STV_DEFAULT"
masked_softmax_f32:
.text.masked_softmax_f32:
        /* <DEDUP_REMOVED lines=16> */
[----:B--2---:R0:W5:Y:S01]  /*0100*/  LDG.E R0, desc[UR4][R4.64] ;  /* 0x0000000404007981 */ /* 0x004162000c1e1900 */
[----:B------:R-:W-:Y:S01]  /*0110*/  IADD3 R2, PT, PT, R10, UR7, -R7 ;  /* 0x000000070a027c10 */ /* 0x000fe2000fffe807 */
[----:B------:R-:W-:Y:S03]  /*0120*/  BSSY.RECONVERGENT B0, `(.L_x_43) ;  /* 0x0000089000007945 */ /* 0x000fe60003800200 */
[----:B------:R-:W-:-:S13]  /*0130*/  ISETP.GE.AND P0, PT, R2, 0x1, PT ;  /* 0x000000010200780c */ /* 0x000fda0003f06270 */
[----:B0-----:R-:W-:Y:S05]  /*0140*/  @!P0 BRA `(.L_x_44) ;  /* 0x0000000800188947 */ /* 0x001fea0003800000 */
[----:B------:R-:W-:Y:S01]  /*0150*/  IADD3 R3, PT, PT, R7, -UR7, -R10 ;  /* 0x8000000707037c10 */ /* 0x000fe2000fffe80a */
[----:B------:R-:W-:Y:S01]  /*0160*/  BSSY.RECONVERGENT B1, `(.L_x_45) ;  /* 0x0000043000017945 */ /* 0x000fe20003800200 */
[----:B------:R-:W-:Y:S02]  /*0170*/  LOP3.LUT R22, R2, 0xf, RZ, 0xc0, !PT ;  /* 0x0000000f02167812 */ /* 0x000fe400078ec0ff */
[----:B------:R-:W-:Y:S01]  /*0180*/  ISETP.GT.U32.AND P0, PT, R3, -0x10, PT ;  /* 0xfffffff00300780c */ /* 0x000fe20003f04070 */
[----:B------:R-:W-:-:S12]  /*0190*/  IMAD.MOV.U32 R3, RZ, RZ, 0x1 ;  /* 0x00000001ff037424 */ /* 0x000fd800078e00ff */
[----:B------:R-:W-:Y:S05]  /*01a0*/  @P0 BRA `(.L_x_46) ;  /* 0x0000000000f80947 */ /* 0x000fea0003800000 */
[----:B------:R-:W-:Y:S01]  /*01b0*/  IADD3 R6, P0, PT, R4, 0x20, RZ ;  /* 0x0000002004067810 */ /* 0x000fe20007f1e0ff */
[----:B------:R-:W-:Y:S01]  /*01c0*/  BSSY.RECONVERGENT B2, `(.L_x_47) ;  /* 0x000003b000027945 */ /* 0x000fe20003800200 */
[----:B------:R-:W-:Y:S01]  /*01d0*/  LOP3.LUT R11, R2, 0x7ffffff0, RZ, 0xc0, !PT ;  /* 0x7ffffff0020b7812 */ /* 0x000fe200078ec0ff */
[----:B------:R-:W-:Y:S02]  /*01e0*/  IMAD.MOV.U32 R3, RZ, RZ, RZ ;  /* 0x000000ffff037224 */ /* 0x000fe400078e00ff */
[----:B------:R-:W-:Y:S02]  /*01f0*/  IMAD.X R7, RZ, RZ, R5, P0 ;  /* 0x000000ffff077224 */ /* 0x000fe400000e0605 */
[----:B------:R-:W-:-:S07]  /*0200*/  IMAD.MOV R11, RZ, RZ, -R11 ;  /* 0x000000ffff0b7224 */ /* 0x000fce00078e0a0b */
.L_x_48:
[----:B------:R-:W2:Y:S04]  /*0210*/  LDG.E R23, desc[UR4][R6.64+-0x1c] ;  /* 0xffffe40406177981 */ /* 0x000ea8000c1e1900 */
[----:B------:R-:W3:Y:S04]  /*0220*/  LDG.E R25, desc[UR4][R6.64+-0x18] ;  /* 0xffffe80406197981 */ /* 0x000ee8000c1e1900 */
[----:B------:R-:W4:Y:S04]  /*0230*/  LDG.E R27, desc[UR4][R6.64+-0x14] ;  /* 0xffffec04061b7981 */ /* 0x000f28000c1e1900 */
        /* <DEDUP_REMOVED lines=12> */
[----:B------:R0:W4:Y:S01]  /*0300*/  LDG.E R8, desc[UR4][R6.64+0x20] ;  /* 0x0000200406087981 */ /* 0x000122000c1e1900 */
[----:B------:R-:W-:-:S02]  /*0310*/  VIADD R11, R11, 0x10 ;  /* 0x000000100b0b7836 */ /* 0x000fc40000000000 */
[----:B------:R-:W-:-:S03]  /*0320*/  VIADD R3, R3, 0x10 ;  /* 0x0000001003037836 */ /* 0x000fc60000000000 */
[----:B------:R-:W-:Y:S02]  /*0330*/  ISETP.NE.AND P1, PT, R11, RZ, PT ;  /* 0x000000ff0b00720c */ /* 0x000fe40003f25270 */
[----:B0-----:R-:W-:-:S05]  /*0340*/  IADD3 R6, P2, PT, R6, 0x40, RZ ;  /* 0x0000004006067810 */ /* 0x001fca0007f5e0ff */
[----:B------:R-:W-:Y:S01]  /*0350*/  IMAD.X R7, RZ, RZ, R7, P2 ;  /* 0x000000ffff077224 */ /* 0x000fe200010e0607 */
[----:B--2--5:R-:W-:-:S04]  /*0360*/  FSETP.GT.AND P0, PT, R0, R23, PT ;  /* 0x000000170000720b */ /* 0x024fc80003f04000 */
[----:B------:R-:W-:-:S04]  /*0370*/  FSEL R0, R0, R23, P0 ;  /* 0x0000001700007208 */ /* 0x000fc80000000000 */
[----:B---3--:R-:W-:-:S04]  /*0380*/  FSETP.GT.AND P0, PT, R0, R25, PT ;  /* 0x000000190000720b */ /* 0x008fc80003f04000 */
[----:B------:R-:W-:-:S04]  /*0390*/  FSEL R0, R0, R25, P0 ;  /* 0x0000001900007208 */ /* 0x000fc80000000000 */
[----:B----4-:R-:W-:-:S04]  /*03a0*/  FSETP.GT.AND P0, PT, R0, R27, PT ;  /* 0x0000001b0000720b */ /* 0x010fc80003f04000 */
[----:B------:R-:W-:-:S04]  /*03b0*/  FSEL R0, R0, R27, P0 ;  /* 0x0000001b00007208 */ /* 0x000fc80000000000 */
[----:B------:R-:W-:-:S04]  /*03c0*/  FSETP.GT.AND P0, PT, R0, R29, PT ;  /* 0x0000001d0000720b */ /* 0x000fc80003f04000 */
        /* <DEDUP_REMOVED lines=24> */
[----:B------:R-:W-:Y:S01]  /*0550*/  FSEL R0, R9, R8, P0 ;  /* 0x0000000809007208 */ /* 0x000fe20000000000 */
[----:B------:R-:W-:Y:S08]  /*0560*/  @P1 BRA `(.L_x_48) ;  /* 0xfffffffc00281947 */ /* 0x000ff0000383ffff */
[----:B------:R-:W-:Y:S05]  /*0570*/  BSYNC.RECONVERGENT B2 ;  /* 0x0000000000027941 */ /* 0x000fea0003800200 */
.L_x_47:
[----:B------:R-:W-:-:S07]  /*0580*/  VIADD R3, R3, 0x1 ;  /* 0x0000000103037836 */ /* 0x000fce0000000000 */
.L_x_46:
[----:B------:R-:W-:Y:S05]  /*0590*/  BSYNC.RECONVERGENT B1 ;  /* 0x0000000000017941 */ /* 0x000fea0003800200 */
.L_x_45:
        /* <DEDUP_REMOVED lines=8> */
[----:B------:R-:W2:Y:S04]  /*0620*/  LDG.E R9, desc[UR4][R6.64] ;  /* 0x0000000406097981 */ /* 0x000ea8000c1e1900 */
[----:B------:R-:W3:Y:S04]  /*0630*/  LDG.E R11, desc[UR4][R6.64+0x4] ;  /* 0x00000404060b7981 */ /* 0x000ee8000c1e1900 */
[----:B------:R-:W4:Y:S04]  /*0640*/  LDG.E R13, desc[UR4][R6.64+0x8] ;  /* 0x00000804060d7981 */ /* 0x000f28000c1e1900 */
[----:B------:R-:W4:Y:S04]  /*0650*/  LDG.E R15, desc[UR4][R6.64+0xc] ;  /* 0x00000c04060f7981 */ /* 0x000f28000c1e1900 */
[----:B------:R-:W4:Y:S04]  /*0660*/  LDG.E R17, desc[UR4][R6.64+0x10] ;  /* 0x0000100406117981 */ /* 0x000f28000c1e1900 */
[----:B------:R-:W4:Y:S04]  /*0670*/  LDG.E R19, desc[UR4][R6.64+0x14] ;  /* 0x0000140406137981 */ /* 0x000f28000c1e1900 */
[----:B------:R-:W4:Y:S04]  /*0680*/  LDG.E R21, desc[UR4][R6.64+0x18] ;  /* 0x0000180406157981 */ /* 0x000f28000c1e1900 */
[----:B------:R-:W4:Y:S01]  /*0690*/  LDG.E R23, desc[UR4][R6.64+0x1c] ;  /* 0x00001c0406177981 */ /* 0x000f22000c1e1900 */
[----:B------:R-:W-:Y:S01]  /*06a0*/  VIADD R3, R3, 0x8 ;  /* 0x0000000803037836 */ /* 0x000fe20000000000 */
        /* <DEDUP_REMOVED lines=15> */
[----:B------:R-:W-:-:S09]  /*07a0*/  FSEL R0, R0, R23, P1 ;  /* 0x0000001700007208 */ /* 0x000fd20000800000 */
.L_x_50:
[----:B------:R-:W-:Y:S05]  /*07b0*/  BSYNC.RECONVERGENT B1 ;  /* 0x0000000000017941 */ /* 0x000fea0003800200 */
.L_x_49:
        /* <DEDUP_REMOVED lines=19> */
[----:B------:R-:W-:-:S09]  /*08f0*/  FSEL R0, R0, R15, P1 ;  /* 0x0000000f00007208 */ /* 0x000fd20000800000 */
.L_x_52:
[----:B------:R-:W-:Y:S05]  /*0900*/  BSYNC.RECONVERGENT B1 ;  /* 0x0000000000017941 */ /* 0x000fea0003800200 */
.L_x_51:
[----:B------:R-:W-:Y:S05]  /*0910*/  @!P0 BRA `(.L_x_44) ;  /* 0x0000000000248947 */ /* 0x000fea0003800000 */
[----:B------:R-:W-:-:S07]  /*0920*/  IMAD.MOV R8, RZ, RZ, -R8 ;  /* 0x000000ffff087224 */ /* 0x000fce00078e0a08 */
.L_x_53:
[----:B------:R-:W-:-:S06]  /*0930*/  IMAD.WIDE R6, R3, 0x4, R4 ;  /* 0x0000000403067825 */ /* 0x000fcc00078e0204 */
[----:B------:R-:W2:Y:S01]  /*0940*/  LDG.E R7, desc[UR4][R6.64] ;  /* 0x0000000406077981 */ /* 0x000ea2000c1e1900 */
[----:B------:R-:W-:Y:S01]  /*0950*/  IADD3 R8, PT, PT, R8, 0x1, RZ ;  /* 0x0000000108087810 */ /* 0x000fe20007ffe0ff */
[----:B------:R-:W-:-:S03]  /*0960*/  VIADD R3, R3, 0x1 ;  /* 0x0000000103037836 */ /* 0x000fc60000000000 */
[----:B------:R-:W-:Y:S02]  /*0970*/  ISETP.NE.AND P1, PT, R8, RZ, PT ;  /* 0x000000ff0800720c */ /* 0x000fe40003f25270 */
[----:B--2--5:R-:W-:-:S04]  /*0980*/  FSETP.GT.AND P0, PT, R0, R7, PT ;  /* 0x000000070000720b */ /* 0x024fc80003f04000 */
[----:B------:R-:W-:-:S07]  /*0990*/  FSEL R0, R0, R7, P0 ;  /* 0x0000000700007208 */ /* 0x000fce0000000000 */
[----:B------:R-:W-:Y:S05]  /*09a0*/  @P1 BRA `(.L_x_53) ;  /* 0xfffffffc00e01947 */ /* 0x000fea000383ffff */
.L_x_44:
[----:B------:R-:W-:Y:S05]  /*09b0*/  BSYNC.RECONVERGENT B0 ;  /* 0x0000000000007941 */ /* 0x000fea0003800200 */
.L_x_43:
[----:B------:R-:W-:Y:S01]  /*09c0*/  ISETP.GE.AND P0, PT, R2, RZ, PT ;  /* 0x000000ff0200720c */ /* 0x000fe20003f06270 */
[----:B------:R-:W-:Y:S01]  /*09d0*/  BSSY.RECONVERGENT B0, `(.L_x_54) ;  /* 0x0000061000007945 */ /* 0x000fe20003800200 */
[----:B------:R-:W-:-:S11]  /*09e0*/  IMAD.MOV.U32 R3, RZ, RZ, RZ ;  /* 0x000000ffff037224 */ /* 0x000fd600078e00ff */
[----:B------:R-:W-:Y:S05]  /*09f0*/  @!P0 BRA `(.L_x_55) ;  /* 0x0000000400788947 */ /* 0x000fea0003800000 */
[----:B------:R-:W0:Y:S01]  /*0a00*/  LDC R6, c[0x0][0x38c] ;  /* 0x0000e300ff067b82 */ /* 0x000e220000000800 */
[----:B------:R-:W1:Y:S01]  /*0a10*/  LDCU UR6, c[0x0][0x390] ;  /* 0x00007200ff0677ac */ /* 0x000e620008000800 */
[----:B------:R-:W-:Y:S01]  /*0a20*/  ISETP.GE.U32.AND P0, PT, R2, 0x3, PT ;  /* 0x000000030200780c */ /* 0x000fe20003f06070 */
[----:B------:R-:W-:Y:S01]  /*0a30*/  BSSY.RECONVERGENT B1, `(.L_x_56) ;  /* 0x0000045000017945 */ /* 0x000fe20003800200 */
[----:B------:R-:W-:Y:S02]  /*0a40*/  IMAD.MOV.U32 R3, RZ, RZ, RZ ;  /* 0x000000ffff037224 */ /* 0x000fe400078e00ff */
[----:B------:R-:W-:Y:S02]  /*0a50*/  IMAD.MOV.U32 R11, RZ, RZ, RZ ;  /* 0x000000ffff0b7224 */ /* 0x000fe400078e00ff */
[----:B-1----:R-:W-:-:S05]  /*0a60*/  VIADD R7, R10, UR6 ;  /* 0x000000060a077c36 */ /* 0x002fca0008000000 */
[----:B0-----:R-:W-:-:S04]  /*0a70*/  IADD3 R7, PT, PT, R7, 0x1, -R6 ;  /* 0x0000000107077810 */ /* 0x001fc80007ffe806 */
[----:B------:R-:W-:-:S04]  /*0a80*/  LOP3.LUT R12, R7, 0x3, RZ, 0xc0, !PT ;  /* 0x00000003070c7812 */ /* 0x000fc800078ec0ff */
[----:B------:R-:W-:Y:S01]  /*0a90*/  ISETP.NE.AND P1, PT, R12, RZ, PT ;  /* 0x000000ff0c00720c */ /* 0x000fe20003f25270 */
[----:B------:R-:W-:-:S12]  /*0aa0*/  @!P0 BRA `(.L_x_57) ;  /* 0x0000000000f48947 */ /* 0x000fd80003800000 */
[----:B------:R-:W-:Y:S01]  /*0ab0*/  IADD3 R6, P0, PT, R4, 0x8, RZ ;  /* 0x0000000804067810 */ /* 0x000fe20007f1e0ff */
[----:B------:R-:W-:Y:S01]  /*0ac0*/  IMAD.MOV.U32 R3, RZ, RZ, RZ ;  /* 0x000000ffff037224 */ /* 0x000fe200078e00ff */
[----:B------:R-:W-:Y:S01]  /*0ad0*/  LOP3.LUT R11, R7, 0xfffffffc, RZ, 0xc0, !PT ;  /* 0xfffffffc070b7812 */ /* 0x000fe200078ec0ff */
[----:B------:R-:W-:Y:S02]  /*0ae0*/  IMAD.MOV.U32 R13, RZ, RZ, RZ ;  /* 0x000000ffff0d7224 */ /* 0x000fe400078e00ff */
[----:B------:R-:W-:Y:S02]  /*0af0*/  IMAD.X R7, RZ, RZ, R5, P0 ;  /* 0x000000ffff077224 */ /* 0x000fe400000e0605 */
[----:B------:R-:W-:-:S07]  /*0b00*/  IMAD.MOV R14, RZ, RZ, -R11 ;  /* 0x000000ffff0e7224 */ /* 0x000fce00078e0a0b */
.L_x_58:
[----:B0-----:R-:W-:-:S05]  /*0b10*/  IMAD.WIDE R8, R13, 0x4, R6 ;  /* 0x000000040d087825 */ /* 0x001fca00078e0206 */
[----:B------:R-:W2:Y:S04]  /*0b20*/  LDG.E R15, desc[UR4][R8.64+-0x8] ;  /* 0xfffff804080f7981 */ /* 0x000ea8000c1e1900 */
[----:B------:R-:W3:Y:S04]  /*0b30*/  LDG.E R23, desc[UR4][R8.64+-0x4] ;  /* 0xfffffc0408177981 */ /* 0x000ee8000c1e1900 */
[----:B------:R-:W4:Y:S04]  /*0b40*/  LDG.E R21, desc[UR4][R8.64] ;  /* 0x0000000408157981 */ /* 0x000f28000c1e1900 */
[----:B------:R-:W4:Y:S01]  /*0b50*/  LDG.E R19, desc[UR4][R8.64+0x4] ;  /* 0x0000040408137981 */ /* 0x000f22000c1e1900 */
[----:B------:R-:W-:-:S02]  /*0b60*/  HFMA2 R16, -RZ, RZ, 0.96630859375, -0.0022525787353515625 ;  /* 0x3bbb989dff107431 */ /* 0x000fc400000001ff */
[----:B------:R-:W-:Y:S02]  /*0b70*/  IMAD.MOV.U32 R18, RZ, RZ, 0x437c0000 ;  /* 0x437c0000ff127424 */ /* 0x000fe400078e00ff */
[----:B------:R-:W-:Y:S02]  /*0b80*/  VIADD R14, R14, 0x4 ;  /* 0x000000040e0e7836 */ /* 0x000fe40000000000 */
[----:B------:R-:W-:-:S03]  /*0b90*/  VIADD R13, R13, 0x4 ;  /* 0x000000040d0d7836 */ /* 0x000fc60000000000 */
[----:B------:R-:W-:Y:S01]  /*0ba0*/  ISETP.NE.AND P0, PT, R14, RZ, PT ;  /* 0x000000ff0e00720c */ /* 0x000fe20003f05270 */
[----:B--2--5:R-:W-:-:S04]  /*0bb0*/  FADD R25, R15, -R0 ;  /* 0x800000000f197221 */ /* 0x024fc80000000000 */
[----:B------:R-:W-:Y:S01]  /*0bc0*/  FFMA.SAT R15, R25, R16, 0.5 ;  /* 0x3f000000190f7423 */ /* 0x000fe20000002010 */
[----:B---3--:R-:W-:-:S03]  /*0bd0*/  FADD R23, R23, -R0 ;  /* 0x8000000017177221 */ /* 0x008fc60000000000 */
[----:B------:R-:W-:Y:S01]  /*0be0*/  FFMA.RM R15, R15, R18, 12582913 ;  /* 0x4b4000010f0f7423 */ /* 0x000fe20000004012 */
[----:B------:R-:W-:Y:S01]  /*0bf0*/  FFMA.SAT R17, R23, R16, 0.5 ;  /* 0x3f00000017117423 */ /* 0x000fe20000002010 */
[----:B----4-:R-:W-:Y:S02]  /*0c00*/  FADD R21, R21, -R0 ;  /* 0x8000000015157221 */ /* 0x010fe40000000000 */
[----:B------:R-:W-:Y:S01]  /*0c10*/  FADD R20, R15, -12583039 ;  /* 0xcb40007f0f147421 */ /* 0x000fe20000000000 */
[----:B------:R-:W-:Y:S01]  /*0c20*/  FFMA.RM R17, R17, R18, 12582913 ;  /* 0x4b40000111117423 */ /* 0x000fe20000004012 */
[----:B------:R-:W-:Y:S01]  /*0c30*/  FFMA.SAT R27, R21, R16, 0.5 ;  /* 0x3f000000151b7423 */ /* 0x000fe20000002010 */
[----:B------:R-:W-:Y:S02]  /*0c40*/  IMAD.SHL.U32 R15, R15, 0x800000, RZ ;  /* 0x008000000f0f7824 */ /* 0x000fe400078e00ff */
[----:B------:R-:W-:Y:S01]  /*0c50*/  FFMA R20, R25, 1.4426950216293334961, -R20 ;  /* 0x3fb8aa3b19147823 */ /* 0x000fe20000000814 */
[C---:B------:R-:W-:Y:S01]  /*0c60*/  FADD R22, R17.reuse, -12583039 ;  /* 0xcb40007f11167421 */ /* 0x040fe20000000000 */
[----:B------:R-:W-:-:S02]  /*0c70*/  IMAD.SHL.U32 R17, R17, 0x800000, RZ ;  /* 0x0080000011117824 */ /* 0x000fc400078e00ff */
[----:B------:R-:W-:Y:S01]  /*0c80*/  FFMA R20, R25, 1.925963033500011079e-08, R20 ;  /* 0x32a5706019147823 */ /* 0x000fe20000000014 */
[----:B------:R-:W-:Y:S01]  /*0c90*/  FADD R25, R19, -R0 ;  /* 0x8000000013197221 */ /* 0x000fe20000000000 */
[----:B------:R-:W-:Y:S01]  /*0ca0*/  FFMA.RM R19, R27, R18, 12582913 ;  /* 0x4b4000011b137423 */ /* 0x000fe20000004012 */
[----:B------:R-:W-:Y:S02]  /*0cb0*/  FFMA R22, R23, 1.4426950216293334961, -R22 ;  /* 0x3fb8aa3b17167823 */ /* 0x000fe40000000816 */
[----:B------:R-:W-:Y:S01]  /*0cc0*/  FFMA.SAT R27, R25, R16, 0.5 ;  /* 0x3f000000191b7423 */ /* 0x000fe20000002010 */
[----:B------:R-:W0:Y:S01]  /*0cd0*/  MUFU.EX2 R20, R20 ;  /* 0x0000001400147308 */ /* 0x000e220000000800 */
[----:B------:R-:W-:Y:S01]  /*0ce0*/  FFMA R16, R23, 1.925963033500011079e-08, R22 ;  /* 0x32a5706017107823 */ /* 0x000fe20000000016 */
[----:B------:R-:W-:Y:S01]  /*0cf0*/  FADD R22, R19, -12583039 ;  /* 0xcb40007f13167421 */ /* 0x000fe20000000000 */
[----:B------:R-:W-:-:S03]  /*0d00*/  FFMA.RM R18, R27, R18, 12582913 ;  /* 0x4b4000011b127423 */ /* 0x000fc60000004012 */
[C---:B------:R-:W-:Y:S01]  /*0d10*/  FFMA R22, R21.reuse, 1.4426950216293334961, -R22 ;  /* 0x3fb8aa3b15167823 */ /* 0x040fe20000000816 */
[C---:B------:R-:W-:Y:S01]  /*0d20*/  FADD R24, R18.reuse, -12583039 ;  /* 0xcb40007f12187421 */ /* 0x040fe20000000000 */
[----:B------:R-:W1:Y:S01]  /*0d30*/  MUFU.EX2 R16, R16 ;  /* 0x0000001000107308 */ /* 0x000e620000000800 */
[----:B------:R-:W-:Y:S02]  /*0d40*/  IMAD.SHL.U32 R18, R18, 0x800000, RZ ;  /* 0x0080000012127824 */ /* 0x000fe400078e00ff */
[----:B------:R-:W-:Y:S01]  /*0d50*/  FFMA R21, R21, 1.925963033500011079e-08, R22 ;  /* 0x32a5706015157823 */ /* 0x000fe20000000016 */
[----:B------:R-:W-:Y:S01]  /*0d60*/  FFMA R24, R25, 1.4426950216293334961, -R24 ;  /* 0x3fb8aa3b19187823 */ /* 0x000fe20000000818 */
[----:B------:R-:W-:-:S03]  /*0d70*/  IMAD.SHL.U32 R22, R19, 0x800000, RZ ;  /* 0x0080000013167824 */ /* 0x000fc600078e00ff */
[----:B------:R-:W-:Y:S01]  /*0d80*/  FFMA R24, R25, 1.925963033500011079e-08, R24 ;  /* 0x32a5706019187823 */ /* 0x000fe20000000018 */
[----:B------:R-:W2:Y:S01]  /*0d90*/  MUFU.EX2 R21, R21 ;  /* 0x0000001500157308 */ /* 0x000ea20000000800 */
[----:B0-----:R-:W-:-:S04]  /*0da0*/  FMUL R15, R15, R20 ;  /* 0x000000140f0f7220 */ /* 0x001fc80000400000 */
[----:B------:R-:W-:Y:S01]  /*0db0*/  FADD R3, R15, R3 ;  /* 0x000000030f037221 */ /* 0x000fe20000000000 */
[----:B------:R0:W-:Y:S02]  /*0dc0*/  STG.E desc[UR4][R8.64+-0x8], R15 ;  /* 0xfffff80f08007986 */ /* 0x0001e4000c101904 */
[----:B------:R-:W3:Y:S01]  /*0dd0*/  MUFU.EX2 R23, R24 ;  /* 0x0000001800177308 */ /* 0x000ee20000000800 */
[----:B-1----:R-:W-:-:S04]  /*0de0*/  FMUL R16, R17, R16 ;  /* 0x0000001011107220 */ /* 0x002fc80000400000 */
[----:B------:R-:W-:Y:S01]  /*0df0*/  FADD R3, R3, R16 ;  /* 0x0000001003037221 */ /* 0x000fe20000000000 */
[----:B------:R0:W-:Y:S01]  /*0e00*/  STG.E desc[UR4][R8.64+-0x4], R16 ;  /* 0xfffffc1008007986 */ /* 0x0001e2000c101904 */
[----:B--2---:R-:W-:-:S04]  /*0e10*/  FMUL R22, R22, R21 ;  /* 0x0000001516167220 */ /* 0x004fc80000400000 */
[----:B------:R-:W-:Y:S01]  /*0e20*/  FADD R3, R3, R22 ;  /* 0x0000001603037221 */ /* 0x000fe20000000000 */
[----:B------:R0:W-:Y:S01]  /*0e30*/  STG.E desc[UR4][R8.64], R22 ;  /* 0x0000001608007986 */ /* 0x0001e2000c101904 */
[----:B---3--:R-:W-:-:S04]  /*0e40*/  FMUL R18, R18, R23 ;  /* 0x0000001712127220 */ /* 0x008fc80000400000 */
[----:B------:R-:W-:Y:S01]  /*0e50*/  FADD R3, R3, R18 ;  /* 0x0000001203037221 */ /* 0x000fe20000000000 */
[----:B------:R0:W-:Y:S01]  /*0e60*/  STG.E desc[UR4][R8.64+0x4], R18 ;  /* 0x0000041208007986 */ /* 0x0001e2000c101904 */
[----:B------:R-:W-:Y:S05]  /*0e70*/  @P0 BRA `(.L_x_58) ;  /* 0xfffffffc00240947 */ /* 0x000fea000383ffff */
.L_x_57:
[----:B------:R-:W-:Y:S05]  /*0e80*/  BSYNC.RECONVERGENT B1 ;  /* 0x0000000000017941 */ /* 0x000fea0003800200 */
.L_x_56:
[----:B------:R-:W-:Y:S05]  /*0e90*/  @!P1 BRA `(.L_x_55) ;  /* 0x0000000000509947 */ /* 0x000fea0003800000 */
[----:B------:R-:W-:-:S07]  /*0ea0*/  IMAD.MOV R12, RZ, RZ, -R12 ;  /* 0x000000ffff0c7224 */ /* 0x000fce00078e0a0c */
.L_x_59:
[----:B-1----:R-:W-:-:S05]  /*0eb0*/  IMAD.WIDE R6, R11, 0x4, R4 ;  /* 0x000000040b067825 */ /* 0x002fca00078e0204 */
[----:B0-----:R-:W2:Y:S01]  /*0ec0*/  LDG.E R9, desc[UR4][R6.64] ;  /* 0x0000000406097981 */ /* 0x001ea2000c1e1900 */
[----:B------:R-:W-:Y:S01]  /*0ed0*/  IMAD.MOV.U32 R8, RZ, RZ, 0x3bbb989d ;  /* 0x3bbb989dff087424 */ /* 0x000fe200078e00ff */
[----:B------:R-:W-:Y:S01]  /*0ee0*/  MOV R13, 0x437c0000 ;  /* 0x437c0000000d7802 */ /* 0x000fe20000000f00 */
[----:B------:R-:W-:Y:S02]  /*0ef0*/  VIADD R12, R12, 0x1 ;  /* 0x000000010c0c7836 */ /* 0x000fe40000000000 */
[----:B------:R-:W-:-:S03]  /*0f00*/  VIADD R11, R11, 0x1 ;  /* 0x000000010b0b7836 */ /* 0x000fc60000000000 */
[----:B------:R-:W-:Y:S01]  /*0f10*/  ISETP.NE.AND P0, PT, R12, RZ, PT ;  /* 0x000000ff0c00720c */ /* 0x000fe20003f05270 */
[----:B--2--5:R-:W-:-:S04]  /*0f20*/  FADD R9, R9, -R0 ;  /* 0x8000000009097221 */ /* 0x024fc80000000000 */
[----:B------:R-:W-:-:S04]  /*0f30*/  FFMA.SAT R8, R9, R8, 0.5 ;  /* 0x3f00000009087423 */ /* 0x000fc80000002008 */
[----:B------:R-:W-:-:S04]  /*0f40*/  FFMA.RM R8, R8, R13, 12582913 ;  /* 0x4b40000108087423 */ /* 0x000fc8000000400d */
[C---:B------:R-:W-:Y:S01]  /*0f50*/  FADD R14, R8.reuse, -12583039 ;  /* 0xcb40007f080e7421 */ /* 0x040fe20000000000 */
[----:B------:R-:W-:-:S03]  /*0f60*/  IMAD.SHL.U32 R8, R8, 0x800000, RZ ;  /* 0x0080000008087824 */ /* 0x000fc600078e00ff */
[----:B------:R-:W-:-:S04]  /*0f70*/  FFMA R14, R9, 1.4426950216293334961, -R14 ;  /* 0x3fb8aa3b090e7823 */ /* 0x000fc8000000080e */
[----:B------:R-:W-:-:S04]  /*0f80*/  FFMA R14, R9, 1.925963033500011079e-08, R14 ;  /* 0x32a57060090e7823 */ /* 0x000fc8000000000e */
[----:B------:R-:W0:Y:S02]  /*0f90*/  MUFU.EX2 R9, R14 ;  /* 0x0000000e00097308 */ /* 0x000e240000000800 */
[----:B0-----:R-:W-:-:S04]  /*0fa0*/  FMUL R8, R8, R9 ;  /* 0x0000000908087220 */ /* 0x001fc80000400000 */
[----:B------:R-:W-:Y:S01]  /*0fb0*/  FADD R3, R8, R3 ;  /* 0x0000000308037221 */ /* 0x000fe20000000000 */
[----:B------:R1:W-:Y:S01]  /*0fc0*/  STG.E desc[UR4][R6.64], R8 ;  /* 0x0000000806007986 */ /* 0x0003e2000c101904 */
[----:B------:R-:W-:Y:S05]  /*0fd0*/  @P0 BRA `(.L_x_59) ;  /* 0xfffffffc00b40947 */ /* 0x000fea000383ffff */
.L_x_55:
[----:B------:R-:W-:Y:S05]  /*0fe0*/  BSYNC.RECONVERGENT B0 ;  /* 0x0000000000007941 */ /* 0x000fea0003800200 */
.L_x_54:
[----:B------:R-:W-:Y:S01]  /*0ff0*/  ISETP.GE.AND P0, PT, R2, RZ, PT ;  /* 0x000000ff0200720c */ /* 0x000fe20003f06270 */
[----:B------:R-:W-:-:S12]  /*1000*/  BSSY.RECONVERGENT B0, `(.L_x_60) ;  /* 0x000006b000007945 */ /* 0x000fd80003800200 */
[----:B------:R-:W-:Y:S05]  /*1010*/  @!P0 BRA `(.L_x_61) ;  /* 0x0000000400a48947 */ /* 0x000fea0003800000 */
[----:B-1----:R-:W1:Y:S01]  /*1020*/  LDC R7, c[0x0][0x38c] ;  /* 0x0000e300ff077b82 */ /* 0x002e620000000800 */
[----:B------:R-:W2:Y:S01]  /*1030*/  LDCU UR6, c[0x0][0x390] ;  /* 0x00007200ff0677ac */ /* 0x000ea20008000800 */
[----:B------:R-:W-:Y:S01]  /*1040*/  ISETP.GE.U32.AND P0, PT, R2, 0x3, PT ;  /* 0x000000030200780c */ /* 0x000fe20003f06070 */
[----:B------:R-:W-:Y:S01]  /*1050*/  BSSY.RECONVERGENT B1, `(.L_x_62) ;  /* 0x000004d000017945 */ /* 0x000fe20003800200 */
[----:B------:R-:W-:Y:S02]  /*1060*/  IMAD.MOV.U32 R11, RZ, RZ, RZ ;  /* 0x000000ffff0b7224 */ /* 0x000fe400078e00ff */
[----:B--2--5:R-:W-:-:S05]  /*1070*/  VIADD R0, R10, UR6 ;  /* 0x000000060a007c36 */ /* 0x024fca0008000000 */
[----:B-1----:R-:W-:-:S04]  /*1080*/  IADD3 R0, PT, PT, R0, 0x1, -R7 ;  /* 0x0000000100007810 */ /* 0x002fc80007ffe807 */
[----:B------:R-:W-:Y:S01]  /*1090*/  LOP3.LUT R14, R0, 0x3, RZ, 0xc0, !PT ;  /* 0x00000003000e7812 */ /* 0x000fe200078ec0ff */
[----:B------:R-:W-:Y:S06]  /*10a0*/  @!P0 BRA `(.L_x_63) ;  /* 0x00000004001c8947 */ /* 0x000fec0003800000 */
[----:B------:R-:W-:Y:S01]  /*10b0*/  IADD3 R6, P0, PT, R4, 0x8, RZ ;  /* 0x0000000804067810 */ /* 0x000fe20007f1e0ff */
[----:B------:R-:W-:Y:S01]  /*10c0*/  IMAD.MOV.U32 R13, RZ, RZ, RZ ;  /* 0x000000ffff0d7224 */ /* 0x000fe200078e00ff */
[----:B------:R-:W-:-:S03]  /*10d0*/  LOP3.LUT R11, R0, 0xfffffffc, RZ, 0xc0, !PT ;  /* 0xfffffffc000b7812 */ /* 0x000fc600078ec0ff */
[----:B------:R-:W-:Y:S02]  /*10e0*/  IMAD.X R7, RZ, RZ, R5, P0 ;  /* 0x000000ffff077224 */ /* 0x000fe400000e0605 */
[----:B------:R-:W-:-:S07]  /*10f0*/  IMAD.MOV R12, RZ, RZ, -R11 ;  /* 0x000000ffff0c7224 */ /* 0x000fce00078e0a0b */
.L_x_72:
[----:B0-----:R-:W-:-:S05]  /*1100*/  IMAD.WIDE R8, R13, 0x4, R6 ;  /* 0x000000040d087825 */ /* 0x001fca00078e0206 */
[----:B------:R-:W2:Y:S01]  /*1110*/  LDG.E R0, desc[UR4][R8.64+-0x8] ;  /* 0xfffff80408007981 */ /* 0x000ea2000c1e1900 */
[----:B------:R-:W0:Y:S01]  /*1120*/  MUFU.RCP R16, R3 ;  /* 0x0000000300107308 */ /* 0x000e220000001000 */
[----:B------:R-:W-:Y:S01]  /*1130*/  BSSY.RECONVERGENT B2, `(.L_x_64) ;  /* 0x000000a000027945 */ /* 0x000fe20003800200 */
[----:B0-----:R-:W-:-:S04]  /*1140*/  FFMA R15, R16, -R3, 1 ;  /* 0x3f800000100f7423 */ /* 0x001fc80000000803 */
[----:B------:R-:W-:Y:S02]  /*1150*/  FFMA R15, R16, R15, R16 ;  /* 0x0000000f100f7223 */ /* 0x000fe40000000010 */
[----:B--2---:R-:W0:Y:S02]  /*1160*/  FCHK P0, R0, R3 ;  /* 0x0000000300007302 */ /* 0x004e240000000000 */
[----:B------:R-:W-:-:S04]  /*1170*/  FFMA R16, R0, R15, RZ ;  /* 0x0000000f00107223 */ /* 0x000fc800000000ff */
[----:B------:R-:W-:-:S04]  /*1180*/  FFMA R17, R16, -R3, R0 ;  /* 0x8000000310117223 */ /* 0x000fc80000000000 */
[----:B------:R-:W-:Y:S01]  /*1190*/  FFMA R15, R15, R17, R16 ;  /* 0x000000110f0f7223 */ /* 0x000fe20000000010 */
[----:B0-----:R-:W-:Y:S06]  /*11a0*/  @!P0 BRA `(.L_x_65) ;  /* 0x0000000000088947 */ /* 0x001fec0003800000 */
[----:B------:R-:W-:-:S07]  /*11b0*/  MOV R16, 0x11d0 ;  /* 0x000011d000107802 */ /* 0x000fce0000000f00 */
[----:B------:R-:W-:Y:S05]  /*11c0*/  CALL.REL.NOINC `($__internal_1_$__cuda_sm3x_div_rn_noftz_f32_slowpath) ;  /* 0x0000000800207944 */ /* 0x000fea0003c00000 */
.L_x_65:
[----:B------:R-:W-:Y:S05]  /*11d0*/  BSYNC.RECONVERGENT B2 ;  /* 0x0000000000027941 */ /* 0x000fea0003800200 */
.L_x_64:
[----:B------:R-:W2:Y:S01]  /*11e0*/  LDG.E R19, desc[UR4][R8.64+-0x4] ;  /* 0xfffffc0408137981 */ /* 0x000ea2000c1e1900 */
[----:B------:R-:W0:Y:S01]  /*11f0*/  MUFU.RCP R0, R3 ;  /* 0x0000000300007308 */ /* 0x000e220000001000 */
[----:B------:R-:W-:Y:S02]  /*1200*/  BSSY.RECONVERGENT B2, `(.L_x_66) ;  /* 0x000000d000027945 */ /* 0x000fe40003800200 */
[----:B------:R1:W-:Y:S01]  /*1210*/  STG.E desc[UR4][R8.64+-0x8], R15 ;  /* 0xfffff80f08007986 */ /* 0x0003e2000c101904 */
[----:B0-----:R-:W-:-:S04]  /*1220*/  FFMA R17, R0, -R3, 1 ;  /* 0x3f80000000117423 */ /* 0x001fc80000000803 */
[----:B------:R-:W-:Y:S01]  /*1230*/  FFMA R0, R0, R17, R0 ;  /* 0x0000001100007223 */ /* 0x000fe20000000000 */
[----:B--2---:R-:W0:Y:S03]  /*1240*/  FCHK P0, R19, R3 ;  /* 0x0000000313007302 */ /* 0x004e260000000000 */
[----:B------:R-:W-:-:S04]  /*1250*/  FFMA R16, R0, R19, RZ ;  /* 0x0000001300107223 */ /* 0x000fc800000000ff */
[----:B------:R-:W-:-:S04]  /*1260*/  FFMA R17, R16, -R3, R19 ;  /* 0x8000000310117223 */ /* 0x000fc80000000013 */
[----:B------:R-:W-:Y:S01]  /*1270*/  FFMA R17, R0, R17, R16 ;  /* 0x0000001100117223 */ /* 0x000fe20000000010 */
[----:B01----:R-:W-:Y:S06]  /*1280*/  @!P0 BRA `(.L_x_67) ;  /* 0x0000000000108947 */ /* 0x003fec0003800000 */
[----:B------:R-:W-:Y:S01]  /*1290*/  IMAD.MOV.U32 R0, RZ, RZ, R19 ;  /* 0x000000ffff007224 */ /* 0x000fe200078e0013 */
[----:B------:R-:W-:-:S07]  /*12a0*/  MOV R16, 0x12c0 ;  /* 0x000012c000107802 */ /* 0x000fce0000000f00 */
[----:B------:R-:W-:Y:S05]  /*12b0*/  CALL.REL.NOINC `($__internal_1_$__cuda_sm3x_div_rn_noftz_f32_slowpath) ;  /* 0x0000000400e47944 */ /* 0x000fea0003c00000 */
[----:B------:R-:W-:-:S07]  /*12c0*/  MOV R17, R15 ;  /* 0x0000000f00117202 */ /* 0x000fce0000000f00 */
.L_x_67:
[----:B------:R-:W-:Y:S05]  /*12d0*/  BSYNC.RECONVERGENT B2 ;  /* 0x0000000000027941 */ /* 0x000fea0003800200 */
.L_x_66:
        /* <DEDUP_REMOVED lines=14> */
.L_x_69:
[----:B------:R-:W-:Y:S05]  /*13c0*/  BSYNC.RECONVERGENT B2 ;  /* 0x0000000000027941 */ /* 0x000fea0003800200 */
.L_x_68:
        /* <DEDUP_REMOVED lines=14> */
[----:B------:R-:W-:-:S07]  /*14b0*/  IMAD.MOV.U32 R17, RZ, RZ, R15 ;  /* 0x000000ffff117224 */ /* 0x000fce00078e000f */
.L_x_71:
[----:B------:R-:W-:Y:S05]  /*14c0*/  BSYNC.RECONVERGENT B2 ;  /* 0x0000000000027941 */ /* 0x000fea0003800200 */
.L_x_70:
[----:B------:R1:W-:Y:S01]  /*14d0*/  STG.E desc[UR4][R8.64+0x4], R17 ;  /* 0x0000041108007986 */ /* 0x0003e2000c101904 */
[----:B------:R-:W-:Y:S02]  /*14e0*/  VIADD R12, R12, 0x4 ;  /* 0x000000040c0c7836 */ /* 0x000fe40000000000 */
[----:B------:R-:W-:-:S03]  /*14f0*/  VIADD R13, R13, 0x4 ;  /* 0x000000040d0d7836 */ /* 0x000fc60000000000 */
[----:B------:R-:W-:-:S13]  /*1500*/  ISETP.NE.AND P0, PT, R12, RZ, PT ;  /* 0x000000ff0c00720c */ /* 0x000fda0003f05270 */
[----:B-1----:R-:W-:Y:S05]  /*1510*/  @P0 BRA `(.L_x_72) ;  /* 0xfffffff800f80947 */ /* 0x002fea000383ffff */
.L_x_63:
[----:B------:R-:W-:Y:S05]  /*1520*/  BSYNC.RECONVERGENT B1 ;  /* 0x0000000000017941 */ /* 0x000fea0003800200 */
.L_x_62:
[----:B------:R-:W-:-:S13]  /*1530*/  ISETP.NE.AND P0, PT, R14, RZ, PT ;  /* 0x000000ff0e00720c */ /* 0x000fda0003f05270 */
[----:B------:R-:W-:Y:S05]  /*1540*/  @!P0 BRA `(.L_x_61) ;  /* 0x0000000000588947 */ /* 0x000fea0003800000 */
[----:B------:R-:W-:-:S07]  /*1550*/  IMAD.MOV R14, RZ, RZ, -R14 ;  /* 0x000000ffff0e7224 */ /* 0x000fce00078e0a0e */
.L_x_75:
[----:B--2---:R-:W-:-:S05]  /*1560*/  IMAD.WIDE R6, R11, 0x4, R4 ;  /* 0x000000040b067825 */ /* 0x004fca00078e0204 */
[----:B------:R-:W2:Y:S01]  /*1570*/  LDG.E R13, desc[UR4][R6.64] ;  /* 0x00000004060d7981 */ /* 0x000ea2000c1e1900 */
[----:B------:R-:W0:Y:S01]  /*1580*/  MUFU.RCP R0, R3 ;  /* 0x0000000300007308 */ /* 0x000e220000001000 */
[----:B------:R-:W-:Y:S01]  /*1590*/  VIADD R14, R14, 0x1 ;  /* 0x000000010e0e7836 */ /* 0x000fe20000000000 */
[----:B------:R-:W-:Y:S04]  /*15a0*/  BSSY.RECONVERGENT B1, `(.L_x_73) ;  /* 0x000000d000017945 */ /* 0x000fe80003800200 */
[----:B------:R-:W-:Y:S01]  /*15b0*/  ISETP.NE.AND P2, PT, R14, RZ, PT ;  /* 0x000000ff0e00720c */ /* 0x000fe20003f45270 */
[----:B0-----:R-:W-:-:S04]  /*15c0*/  FFMA R9, R0, -R3, 1 ;  /* 0x3f80000000097423 */ /* 0x001fc80000000803 */
[----:B------:R-:W-:Y:S01]  /*15d0*/  FFMA R0, R0, R9, R0 ;  /* 0x0000000900007223 */ /* 0x000fe20000000000 */
[----:B--2---:R-:W0:Y:S03]  /*15e0*/  FCHK P0, R13, R3 ;  /* 0x000000030d007302 */ /* 0x004e260000000000 */
[----:B------:R-:W-:-:S04]  /*15f0*/  FFMA R8, R0, R13, RZ ;  /* 0x0000000d00087223 */ /* 0x000fc800000000ff */
[----:B------:R-:W-:-:S04]  /*1600*/  FFMA R9, R8, -R3, R13 ;  /* 0x8000000308097223 */ /* 0x000fc8000000000d */
[----:B------:R-:W-:Y:S01]  /*1610*/  FFMA R9, R0, R9, R8 ;  /* 0x0000000900097223 */ /* 0x000fe20000000008 */
[----:B0-----:R-:W-:Y:S06]  /*1620*/  @!P0 BRA `(.L_x_74) ;  /* 0x0000000000108947 */ /* 0x001fec0003800000 */
[----:B------:R-:W-:Y:S01]  /*1630*/  IMAD.MOV.U32 R0, RZ, RZ, R13 ;  /* 0x000000ffff007224 */ /* 0x000fe200078e000d */
[----:B------:R-:W-:-:S07]  /*1640*/  MOV R16, 0x1660 ;  /* 0x0000166000107802 */ /* 0x000fce0000000f00 */
[----:B------:R-:W-:Y:S05]  /*1650*/  CALL.REL.NOINC `($__internal_1_$__cuda_sm3x_div_rn_noftz_f32_slowpath) ;  /* 0x0000000000fc7944 */ /* 0x000fea0003c00000 */
[----:B------:R-:W-:-:S07]  /*1660*/  IMAD.MOV.U32 R9, RZ, RZ, R15 ;  /* 0x000000ffff097224 */ /* 0x000fce00078e000f */
.L_x_74:
[----:B------:R-:W-:Y:S05]  /*1670*/  BSYNC.RECONVERGENT B1 ;  /* 0x0000000000017941 */ /* 0x000fea0003800200 */
.L_x_73:
[----:B------:R2:W-:Y:S01]  /*1680*/  STG.E desc[UR4][R6.64], R9 ;  /* 0x0000000906007986 */ /* 0x0005e2000c101904 */
[----:B------:R-:W-:Y:S01]  /*1690*/  IADD3 R11, PT, PT, R11, 0x1, RZ ;  /* 0x000000010b0b7810 */ /* 0x000fe20007ffe0ff */
[----:B------:R-:W-:Y:S06]  /*16a0*/  @P2 BRA `(.L_x_75) ;  /* 0xfffffffc00ac2947 */ /* 0x000fec000383ffff */
.L_x_61:
[----:B------:R-:W-:Y:S05]  /*16b0*/  BSYNC.RECONVERGENT B0 ;  /* 0x0000000000007941 */ /* 0x000fea0003800200 */
.L_x_60:
[----:B------:R-:W3:Y:S01]  /*16c0*/  LDCU UR6, c[0x0][0x390] ;  /* 0x00007200ff0677ac */ /* 0x000ee20008000800 */
[----:B-----5:R-:W-:-:S05]  /*16d0*/  VIADD R0, R2, 0x1 ;  /* 0x0000000102007836 */ /* 0x020fca0000000000 */
[----:B---3--:R-:W-:-:S13]  /*16e0*/  ISETP.GE.AND P0, PT, R0, UR6, PT ;  /* 0x0000000600007c0c */ /* 0x008fda000bf06270 */
[----:B------:R-:W-:Y:S05]  /*16f0*/  @P0 EXIT ;  /* 0x000000000000094d */ /* 0x000fea0003800000 */
[----:B------:R-:W1:Y:S01]  /*1700*/  LDC R3, c[0x0][0x38c] ;  /* 0x0000e300ff037b82 */ /* 0x000e620000000800 */
[----:B------:R-:W-:Y:S01]  /*1710*/  BSSY.RECONVERGENT B0, `(.L_x_76) ;  /* 0x000001c000007945 */ /* 0x000fe20003800200 */
[----:B-12---:R-:W-:Y:S02]  /*1720*/  IADD3 R6, PT, PT, -R10, -0x2, R3 ;  /* 0xfffffffe0a067810 */ /* 0x006fe40007ffe103 */
[----:B------:R-:W-:Y:S02]  /*1730*/  LOP3.LUT R10, RZ, R10, RZ, 0x33, !PT ;  /* 0x0000000aff0a7212 */ /* 0x000fe400078e33ff */
[----:B------:R-:W-:-:S03]  /*1740*/  ISETP.GE.U32.AND P0, PT, R6, 0x7, PT ;  /* 0x000000070600780c */ /* 0x000fc60003f06070 */
[----:B------:R-:W-:-:S05]  /*1750*/  IMAD.IADD R10, R10, 0x1, R3 ;  /* 0x000000010a0a7824 */ /* 0x000fca00078e0203 */
[----:B------:R-:W-:-:S05]  /*1760*/  LOP3.LUT R11, R10, 0x7, RZ, 0xc0, !PT ;  /* 0x000000070a0b7812 */ /* 0x000fca00078ec0ff */
[----:B------:R-:W-:Y:S05]  /*1770*/  @!P0 BRA `(.L_x_77) ;  /* 0x0000000000548947 */ /* 0x000fea0003800000 */
[----:B0-----:R-:W-:Y:S01]  /*1780*/  IADD3 R8, P0, PT, R4, 0x10, RZ ;  /* 0x0000001004087810 */ /* 0x001fe20007f1e0ff */
[----:B------:R-:W-:Y:S01]  /*1790*/  BSSY.RECONVERGENT B1, `(.L_x_78) ;  /* 0x0000012000017945 */ /* 0x000fe20003800200 */
[----:B------:R-:W-:-:S03]  /*17a0*/  LOP3.LUT R3, R10, 0xfffffff8, RZ, 0xc0, !PT ;  /* 0xfffffff80a037812 */ /* 0x000fc600078ec0ff */
[----:B------:R-:W-:Y:S02]  /*17b0*/  IMAD.X R9, RZ, RZ, R5, P0 ;  /* 0x000000ffff097224 */ /* 0x000fe400000e0605 */
[----:B------:R-:W-:-:S07]  /*17c0*/  IMAD.MOV R3, RZ, RZ, -R3 ;  /* 0x000000ffff037224 */ /* 0x000fce00078e0a03 */
.L_x_79:
[----:B0-----:R-:W-:-:S04]  /*17d0*/  IMAD.WIDE R6, R0, 0x4, R8 ;  /* 0x0000000400067825 */ /* 0x001fc800078e0208 */
[----:B------:R-:W-:Y:S01]  /*17e0*/  VIADD R3, R3, 0x8 ;  /* 0x0000000803037836 */ /* 0x000fe20000000000 */
[----:B------:R0:W-:Y:S01]  /*17f0*/  STG.E desc[UR4][R6.64+-0x10], RZ ;  /* 0xfffff0ff06007986 */ /* 0x0001e2000c101904 */
[----:B------:R-:W-:Y:S02]  /*1800*/  VIADD R2, R2, 0x8 ;  /* 0x0000000802027836 */ /* 0x000fe40000000000 */
[----:B------:R-:W-:Y:S01]  /*1810*/  VIADD R0, R0, 0x8 ;  /* 0x0000000800007836 */ /* 0x000fe20000000000 */
[----:B------:R0:W-:Y:S01]  /*1820*/  STG.E desc[UR4][R6.64+-0xc], RZ ;  /* 0xfffff4ff06007986 */ /* 0x0001e2000c101904 */
[----:B------:R-:W-:-:S03]  /*1830*/  ISETP.NE.AND P0, PT, R3, RZ, PT ;  /* 0x000000ff0300720c */ /* 0x000fc60003f05270 */
[----:B------:R0:W-:Y:S04]  /*1840*/  STG.E desc[UR4][R6.64+-0x8], RZ ;  /* 0xfffff8ff06007986 */ /* 0x0001e8000c101904 */
[----:B------:R0:W-:Y:S04]  /*1850*/  STG.E desc[UR4][R6.64+-0x4], RZ ;  /* 0xfffffcff06007986 */ /* 0x0001e8000c101904 */
[----:B------:R0:W-:Y:S04]  /*1860*/  STG.E desc[UR4][R6.64], RZ ;  /* 0x000000ff06007986 */ /* 0x0001e8000c101904 */
[----:B------:R0:W-:Y:S04]  /*1870*/  STG.E desc[UR4][R6.64+0x4], RZ ;  /* 0x000004ff06007986 */ /* 0x0001e8000c101904 */
[----:B------:R0:W-:Y:S04]  /*1880*/  STG.E desc[UR4][R6.64+0x8], RZ ;  /* 0x000008ff06007986 */ /* 0x0001e8000c101904 */
[----:B------:R0:W-:Y:S01]  /*1890*/  STG.E desc[UR4][R6.64+0xc], RZ ;  /* 0x00000cff06007986 */ /* 0x0001e2000c101904 */
[----:B------:R-:W-:Y:S05]  /*18a0*/  @P0 BRA `(.L_x_79) ;  /* 0xfffffffc00c80947 */ /* 0x000fea000383ffff */
[----:B------:R-:W-:Y:S05]  /*18b0*/  BSYNC.RECONVERGENT B1 ;  /* 0x0000000000017941 */ /* 0x000fea0003800200 */
.L_x_78:
[----:B------:R-:W-:-:S07]  /*18c0*/  VIADD R0, R2, 0x1 ;  /* 0x0000000102007836 */ /* 0x000fce0000000000 */
.L_x_77:
[----:B------:R-:W-:Y:S05]  /*18d0*/  BSYNC.RECONVERGENT B0 ;  /* 0x0000000000007941 */ /* 0x000fea0003800200 */
.L_x_76:
[----:B------:R-:W-:-:S13]  /*18e0*/  ISETP.NE.AND P0, PT, R11, RZ, PT ;  /* 0x000000ff0b00720c */ /* 0x000fda0003f05270 */
[----:B------:R-:W-:Y:S05]  /*18f0*/  @!P0 EXIT ;  /* 0x000000000000894d */ /* 0x000fea0003800000 */
[----:B------:R-:W-:Y:S02]  /*1900*/  ISETP.GE.U32.AND P0, PT, R11, 0x4, PT ;  /* 0x000000040b00780c */ /* 0x000fe40003f06070 */
[----:B------:R-:W-:-:S04]  /*1910*/  LOP3.LUT R2, R10, 0x3, RZ, 0xc0, !PT ;  /* 0x000000030a027812 */ /* 0x000fc800078ec0ff */
[----:B------:R-:W-:-:S07]  /*1920*/  ISETP.NE.AND P1, PT, R2, RZ, PT ;  /* 0x000000ff0200720c */ /* 0x000fce0003f25270 */
[----:B0-----:R-:W-:-:S05]  /*1930*/  @P0 IMAD.WIDE R6, R0, 0x4, R4 ;  /* 0x0000000400060825 */ /* 0x001fca00078e0204 */
[----:B------:R0:W-:Y:S04]  /*1940*/  @P0 STG.E desc[UR4][R6.64], RZ ;  /* 0x000000ff06000986 */ /* 0x0001e8000c101904 */
[----:B------:R0:W-:Y:S04]  /*1950*/  @P0 STG.E desc[UR4][R6.64+0x4], RZ ;  /* 0x000004ff06000986 */ /* 0x0001e8000c101904 */
[----:B------:R0:W-:Y:S04]  /*1960*/  @P0 STG.E desc[UR4][R6.64+0x8], RZ ;  /* 0x000008ff06000986 */ /* 0x0001e8000c101904 */
[----:B------:R0:W-:Y:S01]  /*1970*/  @P0 STG.E desc[UR4][R6.64+0xc], RZ ;  /* 0x00000cff06000986 */ /* 0x0001e2000c101904 */
[----:B------:R-:W-:Y:S05]  /*1980*/  @!P1 EXIT ;  /* 0x000000000000994d */ /* 0x000fea0003800000 */
[----:B------:R-:W-:Y:S01]  /*1990*/  ISETP.NE.AND P1, PT, R2, 0x1, PT ;  /* 0x000000010200780c */ /* 0x000fe20003f25270 */
[----:B------:R-:W-:Y:S01]  /*19a0*/  @P0 VIADD R0, R0, 0x4 ;  /* 0x0000000400000836 */ /* 0x000fe20000000000 */
[----:B------:R-:W-:-:S04]  /*19b0*/  LOP3.LUT R10, R10, 0x1, RZ, 0xc0, !PT ;  /* 0x000000010a0a7812 */ /* 0x000fc800078ec0ff */
[----:B------:R-:W-:-:S07]  /*19c0*/  ISETP.NE.U32.AND P0, PT, R10, 0x1, PT ;  /* 0x000000010a00780c */ /* 0x000fce0003f05070 */
[C---:B------:R-:W-:Y:S01]  /*19d0*/  @P1 IMAD.WIDE R2, R0.reuse, 0x4, R4 ;  /* 0x0000000400021825 */ /* 0x040fe200078e0204 */
[----:B------:R-:W-:-:S04]  /*19e0*/  @P1 IADD3 R0, PT, PT, R0, 0x2, RZ ;  /* 0x0000000200001810 */ /* 0x000fc80007ffe0ff */
[----:B------:R1:W-:Y:S04]  /*19f0*/  @P1 STG.E desc[UR4][R2.64], RZ ;  /* 0x000000ff02001986 */ /* 0x0003e8000c101904 */
[----:B------:R1:W-:Y:S01]  /*1a00*/  @P1 STG.E desc[UR4][R2.64+0x4], RZ ;  /* 0x000004ff02001986 */ /* 0x0003e2000c101904 */
[----:B------:R-:W-:Y:S05]  /*1a10*/  @P0 EXIT ;  /* 0x000000000000094d */ /* 0x000fea0003800000 */
[----:B------:R-:W-:-:S05]  /*1a20*/  IMAD.WIDE R4, R0, 0x4, R4 ;  /* 0x0000000400047825 */ /* 0x000fca00078e0204 */
[----:B------:R-:W-:Y:S01]  /*1a30*/  STG.E desc[UR4][R4.64], RZ ;  /* 0x000000ff04007986 */ /* 0x000fe2000c101904 */
[----:B------:R-:W-:Y:S05]  /*1a40*/  EXIT ;  /* 0x000000000000794d */ /* 0x000fea0003800000 */
        .weak           $__internal_1_$__cuda_sm3x_div_rn_noftz_f32_slowpath
        .type           $__internal_1_$__cuda_sm3x_div_rn_noftz_f32_slowpath,@function
        .size           $__internal_1_$__cuda_sm3x_div_rn_noftz_f32_slowpath,(.L_x_149 - $__internal_1_$__cuda_sm3x_div_rn_noftz_f32_slowpath)
$__internal_1_$__cuda_sm3x_div_rn_noftz_f32_slowpath:
[--C-:B------:R-:W-:Y:S01]  /*1a50*/  SHF.R.U32.HI R15, RZ, 0x17, R3.reuse ;  /* 0x00000017ff0f7819 */ /* 0x100fe20000011603 */
[----:B------:R-:W-:Y:S01]  /*1a60*/  BSSY.RECONVERGENT B3, `(.L_x_80) ;  /* 0x0000063000037945 */ /* 0x000fe20003800200 */
[----:B------:R-:W-:Y:S01]  /*1a70*/  SHF.R.U32.HI R18, RZ, 0x17, R0 ;  /* 0x00000017ff127819 */ /* 0x000fe20000011600 */
[----:B------:R-:W-:Y:S01]  /*1a80*/  IMAD.MOV.U32 R19, RZ, RZ, R3 ;  /* 0x000000ffff137224 */ /* 0x000fe200078e0003 */
[----:B------:R-:W-:Y:S02]  /*1a90*/  LOP3.LUT R15, R15, 0xff, RZ, 0xc0, !PT ;  /* 0x000000ff0f0f7812 */ /* 0x000fe400078ec0ff */
[----:B------:R-:W-:-:S03]  /*1aa0*/  LOP3.LUT R18, R18, 0xff, RZ, 0xc0, !PT ;  /* 0x000000ff12127812 */ /* 0x000fc600078ec0ff */
[----:B------:R-:W-:Y:S02]  /*1ab0*/  VIADD R21, R15, 0xffffffff ;  /* 0xffffffff0f157836 */ /* 0x000fe40000000000 */
[----:B------:R-:W-:-:S03]  /*1ac0*/  VIADD R20, R18, 0xffffffff ;  /* 0xffffffff12147836 */ /* 0x000fc60000000000 */
[----:B------:R-:W-:-:S04]  /*1ad0*/  ISETP.GT.U32.AND P0, PT, R21, 0xfd, PT ;  /* 0x000000fd1500780c */ /* 0x000fc80003f04070 */
[----:B------:R-:W-:-:S13]  /*1ae0*/  ISETP.GT.U32.OR P0, PT, R20, 0xfd, P0 ;  /* 0x000000fd1400780c */ /* 0x000fda0000704470 */
[----:B------:R-:W-:Y:S01]  /*1af0*/  @!P0 IMAD.MOV.U32 R17, RZ, RZ, RZ ;  /* 0x000000ffff118224 */ /* 0x000fe200078e00ff */
[----:B------:R-:W-:Y:S06]  /*1b00*/  @!P0 BRA `(.L_x_81) ;  /* 0x00000000005c8947 */ /* 0x000fec0003800000 */
[----:B------:R-:W-:Y:S02]  /*1b10*/  FSETP.GTU.FTZ.AND P0, PT, |R0|, +INF , PT ;  /* 0x7f8000000000780b */ /* 0x000fe40003f1c200 */
[----:B------:R-:W-:-:S04]  /*1b20*/  FSETP.GTU.FTZ.AND P1, PT, |R3|, +INF , PT ;  /* 0x7f8000000300780b */ /* 0x000fc80003f3c200 */
[----:B------:R-:W-:-:S13]  /*1b30*/  PLOP3.LUT P0, PT, P0, P1, PT, 0xf8, 0x8f ;  /* 0x00000000008f781c */ /* 0x000fda0000703f70 */
[----:B------:R-:W-:Y:S05]  /*1b40*/  @P0 BRA `(.L_x_82) ;  /* 0x00000004004c0947 */ /* 0x000fea0003800000 */
[----:B------:R-:W-:-:S13]  /*1b50*/  LOP3.LUT P0, RZ, R19, 0x7fffffff, R0, 0xc8, !PT ;  /* 0x7fffffff13ff7812 */ /* 0x000fda000780c800 */
[----:B------:R-:W-:Y:S05]  /*1b60*/  @!P0 BRA `(.L_x_83) ;  /* 0x00000004003c8947 */ /* 0x000fea0003800000 */
[C---:B------:R-:W-:Y:S02]  /*1b70*/  FSETP.NEU.FTZ.AND P3, PT, |R0|.reuse, +INF , PT ;  /* 0x7f8000000000780b */ /* 0x040fe40003f7d200 */
[----:B------:R-:W-:Y:S02]  /*1b80*/  FSETP.NEU.FTZ.AND P1, PT, |R3|, +INF , PT ;  /* 0x7f8000000300780b */ /* 0x000fe40003f3d200 */
[----:B------:R-:W-:-:S11]  /*1b90*/  FSETP.NEU.FTZ.AND P0, PT, |R0|, +INF , PT ;  /* 0x7f8000000000780b */ /* 0x000fd60003f1d200 */
[----:B------:R-:W-:Y:S05]  /*1ba0*/  @!P1 BRA !P3, `(.L_x_83) ;  /* 0x00000004002c9947 */ /* 0x000fea0005800000 */
[----:B------:R-:W-:-:S04]  /*1bb0*/  LOP3.LUT P3, RZ, R0, 0x7fffffff, RZ, 0xc0, !PT ;  /* 0x7fffffff00ff7812 */ /* 0x000fc8000786c0ff */
[----:B------:R-:W-:-:S13]  /*1bc0*/  PLOP3.LUT P1, PT, P1, P3, PT, 0x2f, 0xf2 ;  /* 0x0000000000f2781c */ /* 0x000fda0000f26577 */
[----:B------:R-:W-:Y:S05]  /*1bd0*/  @P1 BRA `(.L_x_84) ;  /* 0x0000000400181947 */ /* 0x000fea0003800000 */
[----:B------:R-:W-:-:S04]  /*1be0*/  LOP3.LUT P1, RZ, R19, 0x7fffffff, RZ, 0xc0, !PT ;  /* 0x7fffffff13ff7812 */ /* 0x000fc8000782c0ff */
[----:B------:R-:W-:-:S13]  /*1bf0*/  PLOP3.LUT P0, PT, P0, P1, PT, 0x2f, 0xf2 ;  /* 0x0000000000f2781c */ /* 0x000fda0000702577 */
[----:B------:R-:W-:Y:S05]  /*1c00*/  @P0 BRA `(.L_x_85) ;  /* 0x0000000400000947 */ /* 0x000fea0003800000 */
[----:B------:R-:W-:Y:S02]  /*1c10*/  ISETP.GE.AND P0, PT, R20, RZ, PT ;  /* 0x000000ff1400720c */ /* 0x000fe40003f06270 */
[----:B------:R-:W-:-:S11]  /*1c20*/  ISETP.GE.AND P1, PT, R21, RZ, PT ;  /* 0x000000ff1500720c */ /* 0x000fd60003f26270 */
[----:B------:R-:W-:Y:S02]  /*1c30*/  @P0 IMAD.MOV.U32 R17, RZ, RZ, RZ ;  /* 0x000000ffff110224 */ /* 0x000fe400078e00ff */
[----:B------:R-:W-:Y:S01]  /*1c40*/  @!P0 FFMA R0, R0, 1.84467440737095516160e+19, RZ ;  /* 0x5f80000000008823 */ /* 0x000fe200000000ff */
[----:B------:R-:W-:Y:S02]  /*1c50*/  @!P0 IMAD.MOV.U32 R17, RZ, RZ, -0x40 ;  /* 0xffffffc0ff118424 */ /* 0x000fe400078e00ff */
[----:B------:R-:W-:Y:S02]  /*1c60*/  @!P1 FFMA R19, R3, 1.84467440737095516160e+19, RZ ;  /* 0x5f80000003139823 */ /* 0x000fe400000000ff */
[----:B------:R-:W-:-:S07]  /*1c70*/  @!P1 VIADD R17, R17, 0x40 ;  /* 0x0000004011119836 */ /* 0x000fce0000000000 */
.L_x_81:
[----:B------:R-:W-:Y:S01]  /*1c80*/  LEA R20, R15, 0xc0800000, 0x17 ;  /* 0xc08000000f147811 */ /* 0x000fe200078eb8ff */
[----:B------:R-:W-:Y:S01]  /*1c90*/  VIADD R18, R18, 0xffffff81 ;  /* 0xffffff8112127836 */ /* 0x000fe20000000000 */
[----:B------:R-:W-:Y:S03]  /*1ca0*/  BSSY.RECONVERGENT B4, `(.L_x_86) ;  /* 0x0000035000047945 */ /* 0x000fe60003800200 */
[----:B------:R-:W-:Y:S02]  /*1cb0*/  IMAD.IADD R22, R19, 0x1, -R20 ;  /* 0x0000000113167824 */ /* 0x000fe400078e0a14 */
[C---:B------:R-:W-:Y:S01]  /*1cc0*/  IMAD R0, R18.reuse, -0x800000, R0 ;  /* 0xff80000012007824 */ /* 0x040fe200078e0200 */
[----:B------:R-:W-:Y:S01]  /*1cd0*/  IADD3 R18, PT, PT, R18, 0x7f, -R15 ;  /* 0x0000007f12127810 */ /* 0x000fe20007ffe80f */
[----:B------:R-:W0:Y:S01]  /*1ce0*/  MUFU.RCP R20, R22 ;  /* 0x0000001600147308 */ /* 0x000e220000001000 */
[----:B------:R-:W-:-:S02]  /*1cf0*/  FADD.FTZ R19, -R22, -RZ ;  /* 0x800000ff16137221 */ /* 0x000fc40000010100 */
[----:B------:R-:W-:Y:S02]  /*1d00*/  IADD3 R18, PT, PT, R18, R17, RZ ;  /* 0x0000001112127210 */ /* 0x000fe40007ffe0ff */
[----:B0-----:R-:W-:-:S04]  /*1d10*/  FFMA R21, R20, R19, 1 ;  /* 0x3f80000014157423 */ /* 0x001fc80000000013 */
[----:B------:R-:W-:-:S04]  /*1d20*/  FFMA R21, R20, R21, R20 ;  /* 0x0000001514157223 */ /* 0x000fc80000000014 */
[----:B------:R-:W-:-:S04]  /*1d30*/  FFMA R20, R0, R21, RZ ;  /* 0x0000001500147223 */ /* 0x000fc800000000ff */
[----:B------:R-:W-:-:S04]  /*1d40*/  FFMA R23, R19, R20, R0 ;  /* 0x0000001413177223 */ /* 0x000fc80000000000 */
[----:B------:R-:W-:-:S04]  /*1d50*/  FFMA R20, R21, R23, R20 ;  /* 0x0000001715147223 */ /* 0x000fc80000000014 */
[----:B------:R-:W-:-:S04]  /*1d60*/  FFMA R19, R19, R20, R0 ;  /* 0x0000001413137223 */ /* 0x000fc80000000000 */
[----:B------:R-:W-:-:S05]  /*1d70*/  FFMA R0, R21, R19, R20 ;  /* 0x0000001315007223 */ /* 0x000fca0000000014 */
[----:B------:R-:W-:-:S04]  /*1d80*/  SHF.R.U32.HI R15, RZ, 0x17, R0 ;  /* 0x00000017ff0f7819 */ /* 0x000fc80000011600 */
[----:B------:R-:W-:-:S05]  /*1d90*/  LOP3.LUT R15, R15, 0xff, RZ, 0xc0, !PT ;  /* 0x000000ff0f0f7812 */ /* 0x000fca00078ec0ff */
[----:B------:R-:W-:-:S04]  /*1da0*/  IMAD.IADD R15, R15, 0x1, R18 ;  /* 0x000000010f0f7824 */ /* 0x000fc800078e0212 */
[----:B------:R-:W-:-:S05]  /*1db0*/  VIADD R17, R15, 0xffffffff ;  /* 0xffffffff0f117836 */ /* 0x000fca0000000000 */
[----:B------:R-:W-:-:S13]  /*1dc0*/  ISETP.GE.U32.AND P0, PT, R17, 0xfe, PT ;  /* 0x000000fe1100780c */ /* 0x000fda0003f06070 */
[----:B------:R-:W-:Y:S05]  /*1dd0*/  @!P0 BRA `(.L_x_87) ;  /* 0x0000000000808947 */ /* 0x000fea0003800000 */
[----:B------:R-:W-:-:S13]  /*1de0*/  ISETP.GT.AND P0, PT, R15, 0xfe, PT ;  /* 0x000000fe0f00780c */ /* 0x000fda0003f04270 */
[----:B------:R-:W-:Y:S05]  /*1df0*/  @P0 BRA `(.L_x_88) ;  /* 0x00000000006c0947 */ /* 0x000fea0003800000 */
[----:B------:R-:W-:-:S13]  /*1e00*/  ISETP.GE.AND P0, PT, R15, 0x1, PT ;  /* 0x000000010f00780c */ /* 0x000fda0003f06270 */
[----:B------:R-:W-:Y:S05]  /*1e10*/  @P0 BRA `(.L_x_89) ;  /* 0x0000000000740947 */ /* 0x000fea0003800000 */
[----:B------:R-:W-:Y:S02]  /*1e20*/  ISETP.GE.AND P0, PT, R15, -0x18, PT ;  /* 0xffffffe80f00780c */ /* 0x000fe40003f06270 */
[----:B------:R-:W-:-:S11]  /*1e30*/  LOP3.LUT R0, R0, 0x80000000, RZ, 0xc0, !PT ;  /* 0x8000000000007812 */ /* 0x000fd600078ec0ff */
[----:B------:R-:W-:Y:S05]  /*1e40*/  @!P0 BRA `(.L_x_89) ;  /* 0x0000000000688947 */ /* 0x000fea0003800000 */
[-CC-:B------:R-:W-:Y:S01]  /*1e50*/  FFMA.RZ R17, R21, R19.reuse, R20.reuse ;  /* 0x0000001315117223 */ /* 0x180fe2000000c014 */
[C---:B------:R-:W-:Y:S02]  /*1e60*/  ISETP.NE.AND P3, PT, R15.reuse, RZ, PT ;  /* 0x000000ff0f00720c */ /* 0x040fe40003f65270 */
[----:B------:R-:W-:Y:S02]  /*1e70*/  ISETP.NE.AND P1, PT, R15, RZ, PT ;  /* 0x000000ff0f00720c */ /* 0x000fe40003f25270 */
[----:B------:R-:W-:Y:S01]  /*1e80*/  LOP3.LUT R18, R17, 0x7fffff, RZ, 0xc0, !PT ;  /* 0x007fffff11127812 */ /* 0x000fe200078ec0ff */
[CCC-:B------:R-:W-:Y:S01]  /*1e90*/  FFMA.RP R17, R21.reuse, R19.reuse, R20.reuse ;  /* 0x0000001315117223 */ /* 0x1c0fe20000008014 */
[----:B------:R-:W-:Y:S01]  /*1ea0*/  FFMA.RM R20, R21, R19, R20 ;  /* 0x0000001315147223 */ /* 0x000fe20000004014 */
[----:B------:R-:W-:Y:S01]  /*1eb0*/  VIADD R19, R15, 0x20 ;  /* 0x000000200f137836 */ /* 0x000fe20000000000 */
[----:B------:R-:W-:Y:S01]  /*1ec0*/  LOP3.LUT R18, R18, 0x800000, RZ, 0xfc, !PT ;  /* 0x0080000012127812 */ /* 0x000fe200078efcff */
[----:B------:R-:W-:-:S02]  /*1ed0*/  IMAD.MOV R15, RZ, RZ, -R15 ;  /* 0x000000ffff0f7224 */ /* 0x000fc400078e0a0f */
[----:B------:R-:W-:Y:S02]  /*1ee0*/  FSETP.NEU.FTZ.AND P0, PT, R17, R20, PT ;  /* 0x000000141100720b */ /* 0x000fe40003f1d000 */
[----:B------:R-:W-:Y:S02]  /*1ef0*/  SHF.L.U32 R19, R18, R19, RZ ;  /* 0x0000001312137219 */ /* 0x000fe400000006ff */
[----:B------:R-:W-:Y:S02]  /*1f00*/  SEL R15, R15, RZ, P3 ;  /* 0x000000ff0f0f7207 */ /* 0x000fe40001800000 */
[----:B------:R-:W-:Y:S02]  /*1f10*/  ISETP.NE.AND P1, PT, R19, RZ, P1 ;  /* 0x000000ff1300720c */ /* 0x000fe40000f25270 */
[----:B------:R-:W-:Y:S02]  /*1f20*/  SHF.R.U32.HI R15, RZ, R15, R18 ;  /* 0x0000000fff0f7219 */ /* 0x000fe40000011612 */
[----:B------:R-:W-:-:S02]  /*1f30*/  PLOP3.LUT P0, PT, P0, P1, PT, 0xf8, 0x8f ;  /* 0x00000000008f781c */ /* 0x000fc40000703f70 */
[----:B------:R-:W-:Y:S02]  /*1f40*/  SHF.R.U32.HI R18, RZ, 0x1, R15 ;  /* 0x00000001ff127819 */ /* 0x000fe4000001160f */
[----:B------:R-:W-:-:S04]  /*1f50*/  SEL R17, RZ, 0x1, !P0 ;  /* 0x00000001ff117807 */ /* 0x000fc80004000000 */
[----:B------:R-:W-:-:S04]  /*1f60*/  LOP3.LUT R20, R17, 0x1, R18, 0xf8, !PT ;  /* 0x0000000111147812 */ /* 0x000fc800078ef812 */
[----:B------:R-:W-:-:S05]  /*1f70*/  LOP3.LUT R15, R20, R15, RZ, 0xc0, !PT ;  /* 0x0000000f140f7212 */ /* 0x000fca00078ec0ff */
[----:B------:R-:W-:-:S05]  /*1f80*/  IMAD.IADD R15, R18, 0x1, R15 ;  /* 0x00000001120f7824 */ /* 0x000fca00078e020f */
[----:B------:R-:W-:Y:S01]  /*1f90*/  LOP3.LUT R0, R15, R0, RZ, 0xfc, !PT ;  /* 0x000000000f007212 */ /* 0x000fe200078efcff */
[----:B------:R-:W-:Y:S06]  /*1fa0*/  BRA `(.L_x_89) ;  /* 0x0000000000107947 */ /* 0x000fec0003800000 */
.L_x_88:
[----:B------:R-:W-:-:S04]  /*1fb0*/  LOP3.LUT R0, R0, 0x80000000, RZ, 0xc0, !PT ;  /* 0x8000000000007812 */ /* 0x000fc800078ec0ff */
[----:B------:R-:W-:Y:S01]  /*1fc0*/  LOP3.LUT R0, R0, 0x7f800000, RZ, 0xfc, !PT ;  /* 0x7f80000000007812 */ /* 0x000fe200078efcff */
[----:B------:R-:W-:Y:S06]  /*1fd0*/  BRA `(.L_x_89) ;  /* 0x0000000000047947 */ /* 0x000fec0003800000 */
.L_x_87:
[----:B------:R-:W-:-:S07]  /*1fe0*/  IMAD R0, R18, 0x800000, R0 ;  /* 0x0080000012007824 */ /* 0x000fce00078e0200 */
.L_x_89:
[----:B------:R-:W-:Y:S05]  /*1ff0*/  BSYNC.RECONVERGENT B4 ;  /* 0x0000000000047941 */ /* 0x000fea0003800200 */
.L_x_86:
[----:B------:R-:W-:Y:S05]  /*2000*/  BRA `(.L_x_90) ;  /* 0x0000000000207947 */ /* 0x000fea0003800000 */
.L_x_85:
[----:B------:R-:W-:-:S04]  /*2010*/  LOP3.LUT R0, R19, 0x80000000, R0, 0x48, !PT ;  /* 0x8000000013007812 */ /* 0x000fc800078e4800 */
[----:B------:R-:W-:Y:S01]  /*2020*/  LOP3.LUT R0, R0, 0x7f800000, RZ, 0xfc, !PT ;  /* 0x7f80000000007812 */ /* 0x000fe200078efcff */
[----:B------:R-:W-:Y:S06]  /*2030*/  BRA `(.L_x_90) ;  /* 0x0000000000147947 */ /* 0x000fec0003800000 */
.L_x_84:
[----:B------:R-:W-:Y:S01]  /*2040*/  LOP3.LUT R0, R19, 0x80000000, R0, 0x48, !PT ;  /* 0x8000000013007812 */ /* 0x000fe200078e4800 */
[----:B------:R-:W-:Y:S06]  /*2050*/  BRA `(.L_x_90) ;  /* 0x00000000000c7947 */ /* 0x000fec0003800000 */
.L_x_83:
[----:B------:R-:W0:Y:S01]  /*2060*/  MUFU.RSQ R0, -QNAN ;  /* 0xffc0000000007908 */ /* 0x000e220000001400 */
[----:B------:R-:W-:Y:S05]  /*2070*/  BRA `(.L_x_90) ;  /* 0x0000000000047947 */ /* 0x000fea0003800000 */
.L_x_82:
[----:B------:R-:W-:-:S07]  /*2080*/  FADD.FTZ R0, R0, R3 ;  /* 0x0000000300007221 */ /* 0x000fce0000010000 */
.L_x_90:
[----:B------:R-:W-:Y:S05]  /*2090*/  BSYNC.RECONVERGENT B3 ;  /* 0x0000000000037941 */ /* 0x000fea0003800200 */
.L_x_80:
[----:B------:R-:W-:Y:S02]  /*20a0*/  IMAD.MOV.U32 R17, RZ, RZ, 0x0 ;  /* 0x00000000ff117424 */ /* 0x000fe400078e00ff */
[----:B0-----:R-:W-:Y:S02]  /*20b0*/  IMAD.MOV.U32 R15, RZ, RZ, R0 ;  /* 0x000000ffff0f7224 */ /* 0x001fe400078e0000 */
[----:B------:R-:W-:Y:S05]  /*20c0*/  RET.REL.NODEC R16 `(masked_softmax_f32) ;  /* 0xffffffdc10cc7950 */ /* 0x000fea0003c3ffff */
.L_x_91:
        /* <DEDUP_REMOVED lines=11> */
.L_x_149:


//--------------------- .text.masked_softmax_f16  --------------------------
	.section	.text.masked_softmax_f16,"ax",@progbits
	.align	128
        .global         masked_softmax_f16
        .type           masked_softmax_f16,@function
        .size           masked_softmax_f16,(.L_x_152 - masked_softmax_f16)
        .other          masked_softmax_f16,@"STO_CUDA_ENTRY STV_DEFAULT"
masked_softmax_f16:
.text.masked_softmax_f16:
        /* <DEDUP_REMOVED lines=16> */
[----:B--2---:R0:W5:Y:S01]  /*0100*/  LDG.E.U16 R10, desc[UR4][R2.64] ;  /* 0x00000004020a7981 */ /* 0x004162000c1e1500 */
        /* <DEDUP_REMOVED lines=16> */
.L_x_97:
[----:B------:R-:W2:Y:S04]  /*0210*/  LDG.E.U16 R23, desc[UR4][R4.64+-0xe] ;  /* 0xfffff20404177981 */ /* 0x000ea8000c1e1500 */
[----:B------:R-:W3:Y:S04]  /*0220*/  LDG.E.U16 R24, desc[UR4][R4.64+-0xc] ;  /* 0xfffff40404187981 */ /* 0x000ee8000c1e1500 */
[----:B------:R-:W4:Y:S04]  /*0230*/  LDG.E.U16 R26, desc[UR4][R4.64+-0xa] ;  /* 0xfffff604041a7981 */ /* 0x000f28000c1e1500 */
        /* <DEDUP_REMOVED lines=11> */
[----:B------:R-:W4:Y:S01]  /*02f0*/  LDG.E.U16 R7, desc[UR4][R4.64+0xe] ;  /* 0x00000e0404077981 */ /* 0x000f22000c1e1500 */
[----:B--2--5:R-:W-:-:S05]  /*0300*/  HSETP2.GT.AND P0, PT, R10.H0_H0, R23.H0_H0, PT ;  /* 0x200000170a007234 */ /* 0x024fca0003f04800 */
[----:B------:R-:W-:Y:S02]  /*0310*/  SEL R23, R23, R10, !P0 ;  /* 0x0000000a17177207 */ /* 0x000fe40004000000 */
[----:B------:R0:W2:Y:S01]  /*0320*/  LDG.E.U16 R10, desc[UR4][R4.64+0x10] ;  /* 0x00001004040a7981 */ /* 0x0000a2000c1e1500 */
[----:B------:R-:W-:Y:S02]  /*0330*/  VIADD R6, R6, 0x10 ;  /* 0x0000001006067836 */ /* 0x000fe40000000000 */
[----:B---3--:R-:W-:Y:S01]  /*0340*/  HSETP2.GT.AND P0, PT, R23.H0_H0, R24.H0_H0, PT ;  /* 0x2000001817007234 */ /* 0x008fe20003f04800 */
[----:B------:R-:W-:Y:S02]  /*0350*/  VIADD R0, R0, 0x10 ;  /* 0x0000001000007836 */ /* 0x000fe40000000000 */
[----:B------:R-:W-:Y:S02]  /*0360*/  ISETP.NE.AND P1, PT, R6, RZ, PT ;  /* 0x000000ff0600720c */ /* 0x000fe40003f25270 */
[----:B------:R-:W-:-:S02]  /*0370*/  SEL R23, R24, R23, !P0 ;  /* 0x0000001718177207 */ /* 0x000fc40004000000 */
[----:B0-----:R-:W-:-:S03]  /*0380*/  IADD3 R4, P2, PT, R4, 0x20, RZ ;  /* 0x0000002004047810 */ /* 0x001fc60007f5e0ff */
[----:B----4-:R-:W-:Y:S02]  /*0390*/  HSETP2.GT.AND P0, PT, R23.H0_H0, R26.H0_H0, PT ;  /* 0x2000001a17007234 */ /* 0x010fe40003f04800 */
[----:B------:R-:W-:-:S03]  /*03a0*/  IMAD.X R5, RZ, RZ, R5, P2 ;  /* 0x000000ffff057224 */ /* 0x000fc600010e0605 */
[----:B------:R-:W-:-:S05]  /*03b0*/  SEL R23, R26, R23, !P0 ;  /* 0x000000171a177207 */ /* 0x000fca0004000000 */
[----:B------:R-:W-:-:S05]  /*03c0*/  HSETP2.GT.AND P0, PT, R23.H0_H0, R22.H0_H0, PT ;  /* 0x2000001617007234 */ /* 0x000fca0003f04800 */
        /* <DEDUP_REMOVED lines=23> */
[----:B--2---:R-:W-:-:S05]  /*0540*/  HSETP2.GT.AND P0, PT, R7.H0_H0, R10.H0_H0, PT ;  /* 0x2000000a07007234 */ /* 0x004fca0003f04800 */
[----:B------:R-:W-:Y:S01]  /*0550*/  SEL R10, R10, R7, !P0 ;  /* 0x000000070a0a7207 */ /* 0x000fe20004000000 */
[----:B------:R-:W-:Y:S07]  /*0560*/  @P1 BRA `(.L_x_97) ;  /* 0xfffffffc00281947 */ /* 0x000fee000383ffff */
[----:B------:R-:W-:Y:S05]  /*0570*/  BSYNC.RECONVERGENT B2 ;  /* 0x0000000000027941 */ /* 0x000fea0003800200 */
.L_x_96:
[----:B------:R-:W-:-:S07]  /*0580*/  VIADD R5, R0, 0x1 ;  /* 0x0000000100057836 */ /* 0x000fce0000000000 */
.L_x_95:
[----:B------:R-:W-:Y:S05]  /*0590*/  BSYNC.RECONVERGENT B1 ;  /* 0x0000000000017941 */ /* 0x000fea0003800200 */
.L_x_94:
        /* <DEDUP_REMOVED lines=8> */
[----:B------:R-:W2:Y:S04]  /*0620*/  LDG.E.U16 R11, desc[UR4][R6.64] ;  /* 0x00000004060b7981 */ /* 0x000ea8000c1e1500 */
[----:B------:R-:W3:Y:S04]  /*0630*/  LDG.E.U16 R15, desc[UR4][R6.64+0x2] ;  /* 0x00000204060f7981 */ /* 0x000ee8000c1e1500 */
[----:B------:R-:W4:Y:S04]  /*0640*/  LDG.E.U16 R17, desc[UR4][R6.64+0x4] ;  /* 0x0000040406117981 */ /* 0x000f28000c1e1500 */
[----:B------:R-:W4:Y:S04]  /*0650*/  LDG.E.U16 R19, desc[UR4][R6.64+0x6] ;  /* 0x0000060406137981 */ /* 0x000f28000c1e1500 */
[----:B------:R-:W4:Y:S04]  /*0660*/  LDG.E.U16 R21, desc[UR4][R6.64+0x8] ;  /* 0x0000080406157981 */ /* 0x000f28000c1e1500 */
[----:B------:R-:W4:Y:S04]  /*0670*/  LDG.E.U16 R23, desc[UR4][R6.64+0xa] ;  /* 0x00000a0406177981 */ /* 0x000f28000c1e1500 */
[----:B------:R-:W4:Y:S04]  /*0680*/  LDG.E.U16 R25, desc[UR4][R6.64+0xc] ;  /* 0x00000c0406197981 */ /* 0x000f28000c1e1500 */
[----:B------:R-:W4:Y:S01]  /*0690*/  LDG.E.U16 R27, desc[UR4][R6.64+0xe] ;  /* 0x00000e04061b7981 */ /* 0x000f22000c1e1500 */
[----:B------:R-:W-:Y:S01]  /*06a0*/  VIADD R5, R5, 0x8 ;  /* 0x0000000805057836 */ /* 0x000fe20000000000 */
[----:B--2--5:R-:W-:-:S05]  /*06b0*/  HSETP2.GT.AND P1, PT, R10.H0_H0, R11.H0_H0, PT ;  /* 0x2000000b0a007234 */ /* 0x024fca0003f24800 */
[----:B------:R-:W-:-:S05]  /*06c0*/  SEL R10, R11, R10, !P1 ;  /* 0x0000000a0b0a7207 */ /* 0x000fca0004800000 */
[----:B---3--:R-:W-:-:S05]  /*06d0*/  HSETP2.GT.AND P1, PT, R10.H0_H0, R15.H0_H0, PT ;  /* 0x2000000f0a007234 */ /* 0x008fca0003f24800 */
[----:B------:R-:W-:-:S05]  /*06e0*/  SEL R10, R15, R10, !P1 ;  /* 0x0000000a0f0a7207 */ /* 0x000fca0004800000 */
[----:B----4-:R-:W-:-:S05]  /*06f0*/  HSETP2.GT.AND P1, PT, R10.H0_H0, R17.H0_H0, PT ;  /* 0x200000110a007234 */ /* 0x010fca0003f24800 */
        /* <DEDUP_REMOVED lines=10> */
[----:B------:R-:W-:-:S08]  /*07a0*/  SEL R10, R27, R10, !P1 ;  /* 0x0000000a1b0a7207 */ /* 0x000fd00004800000 */
.L_x_99:
[----:B------:R-:W-:Y:S05]  /*07b0*/  BSYNC.RECONVERGENT B1 ;  /* 0x0000000000017941 */ /* 0x000fea0003800200 */
.L_x_98:
        /* <DEDUP_REMOVED lines=19> */
[----:B------:R-:W-:-:S08]  /*08f0*/  SEL R10, R19, R10, !P0 ;  /* 0x0000000a130a7207 */ /* 0x000fd00004000000 */
.L_x_101:
[----:B------:R-:W-:Y:S05]  /*0900*/  BSYNC.RECONVERGENT B1 ;  /* 0x0000000000017941 */ /* 0x000fea0003800200 */
.L_x_100:
[----:B------:R-:W-:Y:S05]  /*0910*/  @!P1 BRA `(.L_x_93) ;  /* 0x0000000000249947 */ /* 0x000fea0003800000 */
[----:B------:R-:W-:-:S07]  /*0920*/  IMAD.MOV R0, RZ, RZ, -R0 ;  /* 0x000000ffff007224 */ /* 0x000fce00078e0a00 */
.L_x_102:
[----:B------:R-:W-:-:S06]  /*0930*/  IMAD.WIDE R6, R5, 0x2, R2 ;  /* 0x0000000205067825 */ /* 0x000fcc00078e0202 */
[----:B------:R-:W2:Y:S01]  /*0940*/  LDG.E.U16 R7, desc[UR4][R6.64] ;  /* 0x0000000406077981 */ /* 0x000ea2000c1e1500 */
[----:B------:R-:W-:Y:S02]  /*0950*/  VIADD R0, R0, 0x1 ;  /* 0x0000000100007836 */ /* 0x000fe40000000000 */
[----:B------:R-:W-:-:S03]  /*0960*/  VIADD R5, R5, 0x1 ;  /* 0x0000000105057836 */ /* 0x000fc60000000000 */
[----:B------:R-:W-:Y:S02]  /*0970*/  ISETP.NE.AND P1, PT, R0, RZ, PT ;  /* 0x000000ff0000720c */ /* 0x000fe40003f25270 */
[----:B--2--5:R-:W-:-:S05]  /*0980*/  HSETP2.GT.AND P0, PT, R10.H0_H0, R7.H0_H0, PT ;  /* 0x200000070a007234 */ /* 0x024fca0003f04800 */
[----:B------:R-:W-:-:S06]  /*0990*/  SEL R10, R7, R10, !P0 ;  /* 0x0000000a070a7207 */ /* 0x000fcc0004000000 */
[----:B------:R-:W-:Y:S05]  /*09a0*/  @P1 BRA `(.L_x_102) ;  /* 0xfffffffc00e01947 */ /* 0x000fea000383ffff */
.L_x_93:
[----:B------:R-:W-:Y:S05]  /*09b0*/  BSYNC.RECONVERGENT B0 ;  /* 0x0000000000007941 */ /* 0x000fea0003800200 */
.L_x_92:
[----:B------:R-:W-:Y:S01]  /*09c0*/  ISETP.GE.AND P0, PT, R9, RZ, PT ;  /* 0x000000ff0900720c */ /* 0x000fe20003f06270 */
[----:B------:R-:W-:Y:S01]  /*09d0*/  BSSY.RECONVERGENT B0, `(.L_x_103) ;  /* 0x000007a000007945 */ /* 0x000fe20003800200 */
[----:B------:R-:W-:-:S11]  /*09e0*/  PRMT R12, RZ, 0x7610, R12 ;  /* 0x00007610ff0c7816 */ /* 0x000fd6000000000c */
[----:B------:R-:W-:Y:S05]  /*09f0*/  @!P0 BRA `(.L_x_104) ;  /* 0x0000000400dc8947 */ /* 0x000fea0003800000 */
[----:B------:R-:W-:Y:S01]  /*0a00*/  ISETP.GE.U32.AND P1, PT, R9, 0x3, PT ;  /* 0x000000030900780c */ /* 0x000fe20003f26070 */
[----:B------:R-:W-:Y:S01]  /*0a10*/  VIADD R0, R8, UR7 ;  /* 0x0000000708007c36 */ /* 0x000fe20008000000 */
[----:B------:R-:W-:Y:S01]  /*0a20*/  BSSY.RECONVERGENT B1, `(.L_x_105) ;  /* 0x000005b000017945 */ /* 0x000fe20003800200 */
[----:B------:R-:W-:Y:S01]  /*0a30*/  IMAD.MOV.U32 R11, RZ, RZ, RZ ;  /* 0x000000ffff0b7224 */ /* 0x000fe200078e00ff */
[----:B------:R-:W-:Y:S02]  /*0a40*/  PRMT R12, RZ, 0x7610, R12 ;  /* 0x00007610ff0c7816 */ /* 0x000fe4000000000c */
[----:B------:R-:W-:-:S04]  /*0a50*/  IADD3 R0, PT, PT, R0, 0x1, -R13 ;  /* 0x0000000100007810 */ /* 0x000fc80007ffe80d */
[----:B------:R-:W-:-:S04]  /*0a60*/  LOP3.LUT R14, R0, 0x3, RZ, 0xc0, !PT ;  /* 0x00000003000e7812 */ /* 0x000fc800078ec0ff */
[----:B------:R-:W-:Y:S01]  /*0a70*/  ISETP.NE.AND P0, PT, R14, RZ, PT ;  /* 0x000000ff0e00720c */ /* 0x000fe20003f05270 */
[----:B------:R-:W-:-:S12]  /*0a80*/  @!P1 BRA `(.L_x_106) ;  /* 0x0000000400509947 */ /* 0x000fd80003800000 */
[----:B------:R-:W-:Y:S01]  /*0a90*/  IADD3 R4, P1, PT, R2, 0x4, RZ ;  /* 0x0000000402047810 */ /* 0x000fe20007f3e0ff */
[----:B------:R-:W-:Y:S01]  /*0aa0*/  IMAD.MOV.U32 R15, RZ, RZ, RZ ;  /* 0x000000ffff0f7224 */ /* 0x000fe200078e00ff */
[----:B------:R-:W-:Y:S02]  /*0ab0*/  LOP3.LUT R11, R0, 0xfffffffc, RZ, 0xc0, !PT ;  /* 0xfffffffc000b7812 */ /* 0x000fe400078ec0ff */
[----:B------:R-:W-:Y:S01]  /*0ac0*/  PRMT R12, RZ, 0x7610, R12 ;  /* 0x00007610ff0c7816 */ /* 0x000fe2000000000c */
[----:B------:R-:W-:Y:S02]  /*0ad0*/  IMAD.X R5, RZ, RZ, R3, P1 ;  /* 0x000000ffff057224 */ /* 0x000fe400008e0603 */
[----:B------:R-:W-:-:S07]  /*0ae0*/  IMAD.MOV R16, RZ, RZ, -R11 ;  /* 0x000000ffff107224 */ /* 0x000fce00078e0a0b */
.L_x_107:
[----:B0-----:R-:W-:-:S05]  /*0af0*/  IMAD.WIDE R6, R15, 0x2, R4 ;  /* 0x000000020f067825 */ /* 0x001fca00078e0204 */
[----:B------:R-:W2:Y:S04]  /*0b00*/  LDG.E.U16 R21, desc[UR4][R6.64+-0x4] ;  /* 0xfffffc0406157981 */ /* 0x000ea8000c1e1500 */
[----:B------:R-:W3:Y:S04]  /*0b10*/  LDG.E.U16 R17, desc[UR4][R6.64+-0x2] ;  /* 0xfffffe0406117981 */ /* 0x000ee8000c1e1500 */
[----:B------:R-:W4:Y:S04]  /*0b20*/  LDG.E.U16 R19, desc[UR4][R6.64] ;  /* 0x0000000406137981 */ /* 0x000f28000c1e1500 */
[----:B------:R-:W4:Y:S01]  /*0b30*/  LDG.E.U16 R25, desc[UR4][R6.64+0x2] ;  /* 0x0000020406197981 */ /* 0x000f22000c1e1500 */
[----:B------:R-:W-:-:S02]  /*0b40*/  VIADD R16, R16, 0x4 ;  /* 0x0000000410107836 */ /* 0x000fc40000000000 */
[----:B------:R-:W-:Y:S02]  /*0b50*/  VIADD R15, R15, 0x4 ;  /* 0x000000040f0f7836 */ /* 0x000fe40000000000 */
[--C-:B--2--5:R-:W-:Y:S02]  /*0b60*/  HADD2 R21, R21.H0_H0, -R10.reuse.H0_H0 ;  /* 0xa000000a15157230 */ /* 0x124fe40000000800 */
[----:B---3--:R-:W-:-:S03]  /*0b70*/  HADD2 R17, R17.H0_H0, -R10.H0_H0 ;  /* 0xa000000a11117230 */ /* 0x008fc60000000800 */
[----:B------:R-:W-:Y:S01]  /*0b80*/  HADD2.F32 R0, -RZ, R21.H0_H0 ;  /* 0x20000015ff007230 */ /* 0x000fe20000004100 */
[----:B------:R-:W-:Y:S01]  /*0b90*/  HSETP2.EQ.AND P1, P5, R21.H0_H0, 0.0226898193359375, 0.007297515869140625, PT ;  /* 0x25cf1f7915007434 */ /* 0x000fe20003d22800 */
[--C-:B----4-:R-:W-:Y:S01]  /*0ba0*/  HADD2 R18, R19.H0_H0, -R10.reuse.H0_H0 ;  /* 0xa000000a13127230 */ /* 0x110fe20000000800 */
[----:B------:R-:W-:Y:S02]  /*0bb0*/  HSETP2.EQ.AND P3, P2, R21.H0_H0, -2.966796875, -2.615234375, PT ;  /* 0xc1efc13b15007434 */ /* 0x000fe40003a62800 */
[----:B------:R-:W-:Y:S01]  /*0bc0*/  FFMA R23, R0, 1.4426950216293334961, -RZ ;  /* 0x3fb8aa3b00177823 */ /* 0x000fe200000008ff */
[----:B------:R-:W-:Y:S02]  /*0bd0*/  HADD2.F32 R0, -RZ, R17.H0_H0 ;  /* 0x20000011ff007230 */ /* 0x000fe40000004100 */
[----:B------:R-:W-:Y:S01]  /*0be0*/  HADD2 R19, R25.H0_H0, -R10.H0_H0 ;  /* 0xa000000a19137230 */ /* 0x000fe20000000800 */
[----:B------:R-:W-:Y:S02]  /*0bf0*/  SEL R26, RZ, 0x3c00, !P5 ;  /* 0x00003c00ff1a7807 */ /* 0x000fe40006800000 */
[----:B------:R-:W0:Y:S01]  /*0c00*/  MUFU.EX2 R23, R23 ;  /* 0x0000001700177308 */ /* 0x000e220000000800 */
[----:B------:R-:W-:Y:S01]  /*0c10*/  FFMA R22, R0, 1.4426950216293334961, -RZ ;  /* 0x3fb8aa3b00167823 */ /* 0x000fe200000008ff */
[----:B------:R-:W-:-:S05]  /*0c20*/  HADD2.F32 R0, -RZ, R18.H0_H0 ;  /* 0x20000012ff007230 */ /* 0x000fca0000004100 */
[----:B------:R-:W-:Y:S01]  /*0c30*/  FFMA R20, R0, 1.4426950216293334961, -RZ ;  /* 0x3fb8aa3b00147823 */ /* 0x000fe200000008ff */
[----:B------:R-:W1:Y:S01]  /*0c40*/  MUFU.EX2 R22, R22 ;  /* 0x0000001600167308 */ /* 0x000e620000000800 */
[----:B------:R-:W-:-:S05]  /*0c50*/  HADD2.F32 R0, -RZ, R19.H0_H0 ;  /* 0x20000013ff007230 */ /* 0x000fca0000004100 */
[----:B------:R-:W-:Y:S02]  /*0c60*/  FFMA R0, R0, 1.4426950216293334961, -RZ ;  /* 0x3fb8aa3b00007823 */ /* 0x000fe400000008ff */
[----:B------:R-:W2:Y:S01]  /*0c70*/  MUFU.EX2 R20, R20 ;  /* 0x0000001400147308 */ /* 0x000ea20000000800 */
[----:B0-----:R-:W-:Y:S02]  /*0c80*/  F2FP.F16.F32.PACK_AB R24, RZ, R23 ;  /* 0x00000017ff18723e */ /* 0x001fe400000000ff */
[----:B------:R-:W-:Y:S02]  /*0c90*/  SEL R23, RZ, 0x3c00, !P1 ;  /* 0x00003c00ff177807 */ /* 0x000fe40004800000 */
[----:B------:R-:W-:-:S03]  /*0ca0*/  HSETP2.EQ.AND P1, P4, R17.H0_H0, 0.0226898193359375, 0.007297515869140625, PT ;  /* 0x25cf1f7911007434 */ /* 0x000fc60003c22800 */
[----:B------:R-:W0:Y:S01]  /*0cb0*/  MUFU.EX2 R0, R0 ;  /* 0x0000000000007308 */ /* 0x000e220000000800 */
[----:B------:R-:W-:Y:S01]  /*0cc0*/  HFMA2 R21, R23.H0_H0, -0.0009765625, -0.0009765625, R24.H0_H0 ;  /* 0x9400940017157831 */ /* 0x000fe20000040818 */
[----:B------:R-:W-:Y:S02]  /*0cd0*/  SEL R24, RZ, 0x3c00, !P1 ;  /* 0x00003c00ff187807 */ /* 0x000fe40004800000 */
[----:B------:R-:W-:Y:S01]  /*0ce0*/  HSETP2.EQ.AND P5, P1, R18.H0_H0, 0.0226898193359375, 0.007297515869140625, PT ;  /* 0x25cf1f7912007434 */ /* 0x000fe200039a2800 */
[----:B------:R-:W-:Y:S01]  /*0cf0*/  HFMA2 R21, R26.H0_H0, -0.0009765625, -0.0009765625, R21.H0_H0 ;  /* 0x940094001a157831 */ /* 0x000fe20000040815 */
[----:B-1----:R-:W-:Y:S02]  /*0d00*/  F2FP.F16.F32.PACK_AB R23, RZ, R22 ;  /* 0x00000016ff17723e */ /* 0x002fe400000000ff */
[----:B------:R-:W-:Y:S02]  /*0d10*/  SEL R22, RZ, 0x3c00, !P3 ;  /* 0x00003c00ff167807 */ /* 0x000fe40005800000 */
[----:B------:R-:W-:Y:S01]  /*0d20*/  HSETP2.EQ.AND P6, P3, R17.H0_H0, -2.966796875, -2.615234375, PT ;  /* 0xc1efc13b11007434 */ /* 0x000fe20003bc2800 */
[----:B------:R-:W-:Y:S01]  /*0d30*/  HFMA2 R24, R24.H0_H0, -0.0009765625, -0.0009765625, R23.H0_H0 ;  /* 0x9400940018187831 */ /* 0x000fe20000040817 */
[----:B--2---:R-:W-:Y:S01]  /*0d40*/  F2FP.F16.F32.PACK_AB R20, RZ, R20 ;  /* 0x00000014ff14723e */ /* 0x004fe200000000ff */
[----:B------:R-:W-:Y:S01]  /*0d50*/  HFMA2 R21, R22.H0_H0, 6.103515625e-05, 6.103515625e-05, R21.H0_H0 ;  /* 0x0400040016157831 */ /* 0x000fe20000040815 */
[----:B------:R-:W-:-:S02]  /*0d60*/  SEL R27, RZ, 0x3c00, !P5 ;  /* 0x00003c00ff1b7807 */ /* 0x000fc40006800000 */
[----:B------:R-:W-:Y:S02]  /*0d70*/  SEL R25, RZ, 0x3c00, !P4 ;  /* 0x00003c00ff197807 */ /* 0x000fe40006000000 */
[----:B------:R-:W-:Y:S01]  /*0d80*/  HSETP2.EQ.AND P5, P4, R19.H0_H0, 0.0226898193359375, 0.007297515869140625, PT ;  /* 0x25cf1f7913007434 */ /* 0x000fe20003ca2800 */
[----:B------:R-:W-:Y:S01]  /*0d90*/  HFMA2 R20, R27.H0_H0, -0.0009765625, -0.0009765625, R20.H0_H0 ;  /* 0x940094001b147831 */ /* 0x000fe20000040814 */
[----:B------:R-:W-:Y:S02]  /*0da0*/  SEL R17, RZ, 0x3c00, !P6 ;  /* 0x00003c00ff117807 */ /* 0x000fe40007000000 */
[----:B------:R-:W-:Y:S02]  /*0db0*/  SEL R23, RZ, 0x3c00, !P1 ;  /* 0x00003c00ff177807 */ /* 0x000fe40004800000 */
[----:B------:R-:W-:Y:S01]  /*0dc0*/  HSETP2.EQ.AND P6, P1, R18.H0_H0, -2.966796875, -2.615234375, PT ;  /* 0xc1efc13b12007434 */ /* 0x000fe200039c2800 */
[----:B------:R-:W-:Y:S01]  /*0dd0*/  HFMA2 R18, R25.H0_H0, -0.0009765625, -0.0009765625, R24.H0_H0 ;  /* 0x9400940019127831 */ /* 0x000fe20000040818 */
[----:B0-----:R-:W-:Y:S01]  /*0de0*/  F2FP.F16.F32.PACK_AB R0, RZ, R0 ;  /* 0x00000000ff00723e */ /* 0x001fe200000000ff */
[----:B------:R-:W-:Y:S01]  /*0df0*/  HFMA2 R20, R23.H0_H0, -0.0009765625, -0.0009765625, R20.H0_H0 ;  /* 0x9400940017147831 */ /* 0x000fe20000040814 */
[----:B------:R-:W-:Y:S01]  /*0e00*/  SEL R25, RZ, 0x3c00, !P5 ;  /* 0x00003c00ff197807 */ /* 0x000fe20006800000 */
[----:B------:R-:W-:Y:S01]  /*0e10*/  HFMA2 R17, R17.H0_H0, 6.103515625e-05, 6.103515625e-05, R18.H0_H0 ;  /* 0x0400040011117831 */ /* 0x000fe20000040812 */
[----:B------:R-:W-:-:S02]  /*0e20*/  SEL R23, RZ, 0x3c00, !P6 ;  /* 0x00003c00ff177807 */ /* 0x000fc40007000000 */
[----:B------:R-:W-:Y:S01]  /*0e30*/  HSETP2.EQ.AND P5, P6, R19.H0_H0, -2.966796875, -2.615234375, PT ;  /* 0xc1efc13b13007434 */ /* 0x000fe20003ea2800 */
[----:B------:R-:W-:Y:S01]  /*0e40*/  HFMA2 R0, R25.H0_H0, -0.0009765625, -0.0009765625, R0.H0_H0 ;  /* 0x9400940019007831 */ /* 0x000fe20000040800 */
[----:B------:R-:W-:Y:S01]  /*0e50*/  SEL R19, RZ, 0x3c00, !P4 ;  /* 0x00003c00ff137807 */ /* 0x000fe20006000000 */
[----:B------:R-:W-:Y:S01]  /*0e60*/  HFMA2 R20, R23.H0_H0, 6.103515625e-05, 6.103515625e-05, R20.H0_H0 ;  /* 0x0400040017147831 */ /* 0x000fe20000040814 */
[----:B------:R-:W-:Y:S02]  /*0e70*/  SEL R18, RZ, 0x3c00, !P3 ;  /* 0x00003c00ff127807 */ /* 0x000fe40005800000 */
[----:B------:R-:W-:Y:S01]  /*0e80*/  SEL R23, RZ, 0x3c00, !P5 ;  /* 0x00003c00ff177807 */ /* 0x000fe20006800000 */
[----:B------:R-:W-:Y:S01]  /*0e90*/  HFMA2 R22, R19.H0_H0, -0.0009765625, -0.0009765625, R0.H0_H0 ;  /* 0x9400940013167831 */ /* 0x000fe20000040800 */
[----:B------:R-:W-:Y:S01]  /*0ea0*/  SEL R0, RZ, 0x3c00, !P2 ;  /* 0x00003c00ff007807 */ /* 0x000fe20005000000 */
[----:B------:R-:W-:Y:S01]  /*0eb0*/  HFMA2 R17, R18.H0_H0, 3.0517578125e-05, 3.0517578125e-05, R17.H0_H0 ;  /* 0x0200020012117831 */ /* 0x000fe20000040811 */
[----:B------:R-:W-:Y:S01]  /*0ec0*/  SEL R19, RZ, 0x3c00, !P1 ;  /* 0x00003c00ff137807 */ /* 0x000fe20004800000 */
[----:B------:R-:W-:Y:S01]  /*0ed0*/  HFMA2 R22, R23.H0_H0, 6.103515625e-05, 6.103515625e-05, R22.H0_H0 ;  /* 0x0400040017167831 */ /* 0x000fe20000040816 */
[----:B------:R-:W-:Y:S01]  /*0ee0*/  SEL R25, RZ, 0x3c00, !P6 ;  /* 0x00003c00ff197807 */ /* 0x000fe20007000000 */
[----:B------:R-:W-:Y:S01]  /*0ef0*/  HFMA2 R0, R0.H0_H0, 3.0517578125e-05, 3.0517578125e-05, R21.H0_H0 ;  /* 0x0200020000007831 */ /* 0x000fe20000040815 */
[----:B------:R0:W-:Y:S01]  /*0f00*/  STG.E.U16 desc[UR4][R6.64+-0x2], R17 ;  /* 0xfffffe1106007986 */ /* 0x0001e2000c101504 */
[----:B------:R-:W-:Y:S01]  /*0f10*/  HFMA2 R19, R19.H0_H0, 3.0517578125e-05, 3.0517578125e-05, R20.H0_H0 ;  /* 0x0200020013137831 */ /* 0x000fe20000040814 */
[----:B------:R-:W-:Y:S01]  /*0f20*/  ISETP.NE.AND P1, PT, R16, RZ, PT ;  /* 0x000000ff1000720c */ /* 0x000fe20003f25270 */
[----:B------:R-:W-:Y:S01]  /*0f30*/  HFMA2 R22, R25.H0_H0, 3.0517578125e-05, 3.0517578125e-05, R22.H0_H0 ;  /* 0x0200020019167831 */ /* 0x000fe20000040816 */
[----:B------:R-:W-:Y:S01]  /*0f40*/  PRMT R18, R0, 0x7610, R18 ;  /* 0x0000761000127816 */ /* 0x000fe20000000012 */
[----:B------:R-:W-:Y:S01]  /*0f50*/  HADD2 R0, R12.H0_H0, R0.H0_H0 ;  /* 0x200000000c007230 */ /* 0x000fe20000000800 */
[----:B------:R0:W-:Y:S03]  /*0f60*/  STG.E.U16 desc[UR4][R6.64], R19 ;  /* 0x0000001306007986 */ /* 0x0001e6000c101504 */
[----:B------:R-:W-:Y:S01]  /*0f70*/  HADD2 R0, R0.H0_H0, R17.H0_H0 ;  /* 0x2000001100007230 */ /* 0x000fe20000000800 */
[----:B------:R0:W-:Y:S03]  /*0f80*/  STG.E.U16 desc[UR4][R6.64+-0x4], R18 ;  /* 0xfffffc1206007986 */ /* 0x0001e6000c101504 */
[----:B------:R-:W-:Y:S01]  /*0f90*/  HADD2 R0, R0.H0_H0, R19.H0_H0 ;  /* 0x2000001300007230 */ /* 0x000fe20000000800 */
[----:B------:R0:W-:Y:S03]  /*0fa0*/  STG.E.U16 desc[UR4][R6.64+0x2], R22 ;  /* 0x0000021606007986 */ /* 0x0001e6000c101504 */
[----:B------:R-:W-:Y:S01]  /*0fb0*/  HADD2 R12, R0.H0_H0, R22.H0_H0 ;  /* 0x20000016000c7230 */ /* 0x000fe20000000800 */
[----:B------:R-:W-:Y:S06]  /*0fc0*/  @P1 BRA `(.L_x_107) ;  /* 0xfffffff800c81947 */ /* 0x000fec000383ffff */
.L_x_106:
[----:B------:R-:W-:Y:S05]  /*0fd0*/  BSYNC.RECONVERGENT B1 ;  /* 0x0000000000017941 */ /* 0x000fea0003800200 */
.L_x_105:
[----:B------:R-:W-:Y:S05]  /*0fe0*/  @!P0 BRA `(.L_x_104) ;  /* 0x0000000000608947 */ /* 0x000fea0003800000 */
[----:B------:R-:W-:-:S07]  /*0ff0*/  IMAD.MOV R14, RZ, RZ, -R14 ;  /* 0x000000ffff0e7224 */ /* 0x000fce00078e0a0e */
.L_x_108:
[----:B-1----:R-:W-:-:S05]  /*1000*/  IMAD.WIDE R4, R11, 0x2, R2 ;  /* 0x000000020b047825 */ /* 0x002fca00078e0202 */
[----:B0-----:R-:W2:Y:S01]  /*1010*/  LDG.E.U16 R7, desc[UR4][R4.64] ;  /* 0x0000000404077981 */ /* 0x001ea2000c1e1500 */
[----:B------:R-:W-:Y:S02]  /*1020*/  VIADD R14, R14, 0x1 ;  /* 0x000000010e0e7836 */ /* 0x000fe40000000000 */
[----:B------:R-:W-:Y:S02]  /*1030*/  VIADD R11, R11, 0x1 ;  /* 0x000000010b0b7836 */ /* 0x000fe40000000000 */
[----:B--2--5:R-:W-:-:S05]  /*1040*/  HADD2 R7, R7.H0_H0, -R10.H0_H0 ;  /* 0xa000000a07077230 */ /* 0x024fca0000000800 */
[----:B------:R-:W-:Y:S01]  /*1050*/  HADD2.F32 R0, -RZ, R7.H0_H0 ;  /* 0x20000007ff007230 */ /* 0x000fe20000004100 */
[----:B------:R-:W-:-:S04]  /*1060*/  HSETP2.EQ.AND P0, P1, R7.H0_H0, 0.0226898193359375, 0.007297515869140625, PT ;  /* 0x25cf1f7907007434 */ /* 0x000fc80003902800 */
[----:B------:R-:W-:Y:S01]  /*1070*/  FFMA R0, R0, 1.4426950216293334961, -RZ ;  /* 0x3fb8aa3b00007823 */ /* 0x000fe200000008ff */
[----:B------:R-:W-:Y:S02]  /*1080*/  SEL R15, RZ, 0x3c00, !P0 ;  /* 0x00003c00ff0f7807 */ /* 0x000fe40004000000 */
[----:B------:R-:W-:Y:S02]  /*1090*/  HSETP2.EQ.AND P0, P2, R7.H0_H0, -2.966796875, -2.615234375, PT ;  /* 0xc1efc13b07007434 */ /* 0x000fe40003a02800 */
[----:B------:R-:W-:Y:S01]  /*10a0*/  SEL R7, RZ, 0x3c00, !P1 ;  /* 0x00003c00ff077807 */ /* 0x000fe20004800000 */
[----:B------:R-:W0:Y:S02]  /*10b0*/  MUFU.EX2 R0, R0 ;  /* 0x0000000000007308 */ /* 0x000e240000000800 */
[----:B0-----:R-:W-:-:S05]  /*10c0*/  F2FP.F16.F32.PACK_AB R6, RZ, R0 ;  /* 0x00000000ff06723e */ /* 0x001fca00000000ff */
[----:B------:R-:W-:Y:S01]  /*10d0*/  HFMA2 R6, R15.H0_H0, -0.0009765625, -0.0009765625, R6.H0_H0 ;  /* 0x940094000f067831 */ /* 0x000fe20000040806 */
[----:B------:R-:W-:Y:S02]  /*10e0*/  SEL R15, RZ, 0x3c00, !P0 ;  /* 0x00003c00ff0f7807 */ /* 0x000fe40004000000 */
[----:B------:R-:W-:Y:S01]  /*10f0*/  ISETP.NE.AND P0, PT, R14, RZ, PT ;  /* 0x000000ff0e00720c */ /* 0x000fe20003f05270 */
[----:B------:R-:W-:Y:S01]  /*1100*/  HFMA2 R6, R7.H0_H0, -0.0009765625, -0.0009765625, R6.H0_H0 ;  /* 0x9400940007067831 */ /* 0x000fe20000040806 */
[----:B------:R-:W-:-:S03]  /*1110*/  SEL R7, RZ, 0x3c00, !P2 ;  /* 0x00003c00ff077807 */ /* 0x000fc60005000000 */
[----:B------:R-:W-:-:S04]  /*1120*/  HFMA2 R6, R15.H0_H0, 6.103515625e-05, 6.103515625e-05, R6.H0_H0 ;  /* 0x040004000f067831 */ /* 0x000fc80000040806 */
[----:B------:R-:W-:-:S04]  /*1130*/  HFMA2 R6, R7.H0_H0, 3.0517578125e-05, 3.0517578125e-05, R6.H0_H0 ;  /* 0x0200020007067831 */ /* 0x000fc80000040806 */
[----:B------:R-:W-:Y:S01]  /*1140*/  HADD2 R12, R12.H0_H0, R6.H0_H0 ;  /* 0x200000060c0c7230 */ /* 0x000fe20000000800 */
[----:B------:R1:W-:Y:S01]  /*1150*/  STG.E.U16 desc[UR4][R4.64], R6 ;  /* 0x0000000604007986 */ /* 0x0003e2000c101504 */
[----:B------:R-:W-:Y:S05]  /*1160*/  @P0 BRA `(.L_x_108) ;  /* 0xfffffffc00a40947 */ /* 0x000fea000383ffff */
.L_x_104:
[----:B------:R-:W-:Y:S05]  /*1170*/  BSYNC.RECONVERGENT B0 ;  /* 0x0000000000007941 */ /* 0x000fea0003800200 */
.L_x_103:
[----:B------:R-:W-:Y:S01]  /*1180*/  ISETP.GE.AND P0, PT, R9, RZ, PT ;  /* 0x000000ff0900720c */ /* 0x000fe20003f06270 */
[----:B------:R-:W-:-:S12]  /*1190*/  BSSY.RECONVERGENT B0, `(.L_x_109) ;  /* 0x0000085000007945 */ /* 0x000fd80003800200 */
[----:B------:R-:W-:Y:S05]  /*11a0*/  @!P0 BRA `(.L_x_110) ;  /* 0x00000008000c8947 */ /* 0x000fea0003800000 */
[----:B------:R-:W-:Y:S01]  /*11b0*/  HADD2.F32 R12, -RZ, R12.H0_H0 ;  /* 0x2000000cff0c7230 */ /* 0x000fe20000004100 */
[----:B------:R-:W-:Y:S01]  /*11c0*/  ISETP.GE.U32.AND P0, PT, R9, 0x3, PT ;  /* 0x000000030900780c */ /* 0x000fe20003f06070 */
[----:B-1----:R-:W-:Y:S01]  /*11d0*/  VIADD R4, R8, UR7 ;  /* 0x0000000708047c36 */ /* 0x002fe20008000000 */
[----:B------:R-:W-:Y:S01]  /*11e0*/  BSSY.RECONVERGENT B1, `(.L_x_111) ;  /* 0x000006c000017945 */ /* 0x000fe20003800200 */
[----:B------:R1:W2:Y:S01]  /*11f0*/  MUFU.RCP R0, R12 ;  /* 0x0000000c00007308 */ /* 0x0002a20000001000 */
[----:B------:R-:W-:Y:S02]  /*1200*/  IMAD.MOV.U32 R11, RZ, RZ, RZ ;  /* 0x000000ffff0b7224 */ /* 0x000fe400078e00ff */
[----:B------:R-:W-:-:S04]  /*1210*/  IADD3 R13, PT, PT, R4, 0x1, -R13 ;  /* 0x00000001040d7810 */ /* 0x000fc80007ffe80d */
[----:B-----5:R-:W-:-:S03]  /*1220*/  LOP3.LUT R10, R13, 0x3, RZ, 0xc0, !PT ;  /* 0x000000030d0a7812 */ /* 0x020fc600078ec0ff */
[----:B-1----:R-:W-:Y:S05]  /*1230*/  @!P0 BRA `(.L_x_112) ;  /* 0x0000000400988947 */ /* 0x002fea0003800000 */
[----:B------:R-:W3:Y:S04]  /*1240*/  LDG.E.U16 R4, desc[UR4][R2.64] ;  /* 0x0000000402047981 */ /* 0x000ee8000c1e1500 */
[----:B------:R-:W4:Y:S04]  /*1250*/  LDG.E.U16 R5, desc[UR4][R2.64+0x2] ;  /* 0x0000020402057981 */ /* 0x000f28000c1e1500 */
[----:B------:R-:W5:Y:S04]  /*1260*/  LDG.E.U16 R14, desc[UR4][R2.64+0x6] ;  /* 0x00000604020e7981 */ /* 0x000f68000c1e1500 */
[----:B0-----:R-:W5:Y:S01]  /*1270*/  LDG.E.U16 R6, desc[UR4][R2.64+0x4] ;  /* 0x0000040402067981 */ /* 0x001f62000c1e1500 */
[----:B---3--:R-:W-:-:S02]  /*1280*/  HADD2.F32 R7, -RZ, R4.H0_H0 ;  /* 0x20000004ff077230 */ /* 0x008fc40000004100 */
[----:B----4-:R-:W-:-:S03]  /*1290*/  HADD2.F32 R11, -RZ, R5.H0_H0 ;  /* 0x20000005ff0b7230 */ /* 0x010fc60000004100 */
[C---:B--2---:R-:W-:Y:S01]  /*12a0*/  FMUL R19, R0.reuse, R7 ;  /* 0x0000000700137220 */ /* 0x044fe20000400000 */
[----:B-----5:R-:W-:Y:S02]  /*12b0*/  HADD2.F32 R17, -RZ, R14.H0_H0 ;  /* 0x2000000eff117230 */ /* 0x020fe40000004100 */
[C---:B------:R-:W-:Y:S01]  /*12c0*/  FMUL R16, R0.reuse, R11 ;  /* 0x0000000b00107220 */ /* 0x040fe20000400000 */
[----:B------:R-:W-:Y:S01]  /*12d0*/  HADD2.F32 R15, -RZ, R6.H0_H0 ;  /* 0x20000006ff0f7230 */ /* 0x000fe20000004100 */
[----:B------:R-:W-:Y:S01]  /*12e0*/  F2FP.F16.F32.PACK_AB R6, RZ, R19 ;  /* 0x00000013ff06723e */ /* 0x000fe200000000ff */
[C---:B------:R-:W-:Y:S02]  /*12f0*/  FMUL R20, R0.reuse, R17 ;  /* 0x0000001100147220 */ /* 0x040fe40000400000 */
[----:B------:R-:W-:Y:S01]  /*1300*/  F2FP.F16.F32.PACK_AB R14, RZ, R16 ;  /* 0x00000010ff0e723e */ /* 0x000fe200000000ff */
[----:B------:R-:W-:Y:S01]  /*1310*/  FMUL R18, R0, R15 ;  /* 0x0000000f00127220 */ /* 0x000fe20000400000 */
[----:B------:R-:W-:-:S02]  /*1320*/  HSETP2.GEU.AND P1, PT, |R6|.H0_H0, 8.523464202880859375e-06, 8.523464202880859375e-06, PT ;  /* 0x008f008f06007434 */ /* 0x000fc40003f2ea00 */
[----:B------:R-:W-:Y:S02]  /*1330*/  HSETP2.GT.AND P0, PT, |R6|.H0_H0, RZ.H0_H0, PT ;  /* 0x200000ff06007234 */ /* 0x000fe40003f04a00 */
[----:B------:R-:W-:Y:S02]  /*1340*/  F2FP.F16.F32.PACK_AB R4, RZ, R20 ;  /* 0x00000014ff04723e */ /* 0x000fe400000000ff */
[----:B------:R-:W-:Y:S02]  /*1350*/  F2FP.F16.F32.PACK_AB R5, RZ, R18 ;  /* 0x00000012ff05723e */ /* 0x000fe400000000ff */
[----:B------:R-:W-:Y:S02]  /*1360*/  PLOP3.LUT P0, PT, P1, P0, PT, 0xf2, 0x2f ;  /* 0x00000000002f781c */ /* 0x000fe40000f01e72 */
[C---:B------:R-:W-:Y:S02]  /*1370*/  HSETP2.GEU.AND P5, PT, |R14|.reuse.H0_H0, 8.523464202880859375e-06, 8.523464202880859375e-06, PT ;  /* 0x008f008f0e007434 */ /* 0x040fe40003faea00 */
[----:B------:R-:W-:-:S02]  /*1380*/  HSETP2.GT.AND P6, PT, |R14|.H0_H0, RZ.H0_H0, PT ;  /* 0x200000ff0e007234 */ /* 0x000fc40003fc4a00 */
[C---:B------:R-:W-:Y:S02]  /*1390*/  HSETP2.GEU.AND P2, PT, |R4|.reuse.H0_H0, 8.523464202880859375e-06, 8.523464202880859375e-06, PT ;  /* 0x008f008f04007434 */ /* 0x040fe40003f4ea00 */
[----:B------:R-:W-:Y:S02]  /*13a0*/  HSETP2.GT.AND P1, PT, |R4|.H0_H0, RZ.H0_H0, PT ;  /* 0x200000ff04007234 */ /* 0x000fe40003f24a00 */
[C---:B------:R-:W-:Y:S02]  /*13b0*/  HSETP2.GEU.AND P3, PT, |R5|.reuse.H0_H0, 8.523464202880859375e-06, 8.523464202880859375e-06, PT ;  /* 0x008f008f05007434 */ /* 0x040fe40003f6ea00 */
[----:B------:R-:W-:Y:S02]  /*13c0*/  HSETP2.GT.AND P4, PT, |R5|.H0_H0, RZ.H0_H0, PT ;  /* 0x200000ff05007234 */ /* 0x000fe40003f84a00 */
[----:B------:R-:W-:Y:S02]  /*13d0*/  PLOP3.LUT P5, PT, P5, P6, PT, 0xf2, 0x2f ;  /* 0x00000000002f781c */ /* 0x000fe40002fade72 */
[----:B------:R-:W-:-:S02]  /*13e0*/  PLOP3.LUT P1, PT, P2, P1, PT, 0xf2, 0x2f ;  /* 0x00000000002f781c */ /* 0x000fc40001723e72 */
[----:B------:R-:W-:Y:S01]  /*13f0*/  PLOP3.LUT P3, PT, P3, P4, PT, 0xf2, 0x2f ;  /* 0x00000000002f781c */ /* 0x000fe20001f69e72 */
[----:B------:R-:W-:-:S08]  /*1400*/  @!P0 FFMA R7, -R12, R19, R7 ;  /* 0x000000130c078223 */ /* 0x000fd00000000107 */
[C---:B------:R-:W-:Y:S02]  /*1410*/  @!P5 FFMA R11, -R12.reuse, R16, R11 ;  /* 0x000000100c0bd223 */ /* 0x040fe4000000010b */
[C---:B------:R-:W-:Y:S02]  /*1420*/  @!P1 FFMA R17, -R12.reuse, R20, R17 ;  /* 0x000000140c119223 */ /* 0x040fe40000000111 */
[----:B------:R-:W-:Y:S01]  /*1430*/  @!P3 FFMA R15, -R12, R18, R15 ;  /* 0x000000120c0fb223 */ /* 0x000fe2000000010f */
[C---:B------:R-:W-:Y:S01]  /*1440*/  @!P5 FFMA R11, R0.reuse, R11, R16 ;  /* 0x0000000b000bd223 */ /* 0x040fe20000000010 */
[C---:B------:R-:W-:Y:S01]  /*1450*/  @!P1 FFMA R17, R0.reuse, R17, R20 ;  /* 0x0000001100119223 */ /* 0x040fe20000000014 */
[C---:B------:R-:W-:Y:S01]  /*1460*/  @!P0 FFMA R7, R0.reuse, R7, R19 ;  /* 0x0000000700078223 */ /* 0x040fe20000000013 */
[----:B------:R-:W-:Y:S02]  /*1470*/  @!P3 FFMA R15, R0, R15, R18 ;  /* 0x0000000f000fb223 */ /* 0x000fe40000000012 */
[----:B------:R-:W-:-:S02]  /*1480*/  @!P5 F2FP.F16.F32.PACK_AB R14, RZ, R11 ;  /* 0x0000000bff0ed23e */ /* 0x000fc400000000ff */
[----:B------:R-:W-:Y:S02]  /*1490*/  @!P1 F2FP.F16.F32.PACK_AB R4, RZ, R17 ;  /* 0x00000011ff04923e */ /* 0x000fe400000000ff */
[----:B------:R-:W-:Y:S02]  /*14a0*/  @!P0 F2FP.F16.F32.PACK_AB R6, RZ, R7 ;  /* 0x00000007ff06823e */ /* 0x000fe400000000ff */
[----:B------:R-:W-:Y:S02]  /*14b0*/  @!P3 F2FP.F16.F32.PACK_AB R5, RZ, R15 ;  /* 0x0000000fff05b23e */ /* 0x000fe400000000ff */
[----:B------:R-:W-:Y:S02]  /*14c0*/  PRMT R7, R14, 0x7610, R7 ;  /* 0x000076100e077816 */ /* 0x000fe40000000007 */
[----:B------:R-:W-:Y:S02]  /*14d0*/  PRMT R15, R4, 0x7610, R15 ;  /* 0x00007610040f7816 */ /* 0x000fe4000000000f */
[----:B------:R-:W-:Y:S01]  /*14e0*/  LOP3.LUT R11, R13, 0xfffffffc, RZ, 0xc0, !PT ;  /* 0xfffffffc0d0b7812 */ /* 0x000fe200078ec0ff */
[----:B------:R-:W-:Y:S03]  /*14f0*/  STG.E.U16 desc[UR4][R2.64], R6 ;  /* 0x0000000602007986 */ /* 0x000fe6000c101504 */
[----:B------:R-:W-:Y:S01]  /*1500*/  IADD3 R14, PT, PT, -R11, 0x4, RZ ;  /* 0x000000040b0e7810 */ /* 0x000fe20007ffe1ff */
[----:B------:R-:W-:Y:S04]  /*1510*/  STG.E.U16 desc[UR4][R2.64+0x2], R7 ;  /* 0x0000020702007986 */ /* 0x000fe8000c101504 */
[----:B------:R-:W-:Y:S01]  /*1520*/  STG.E.U16 desc[UR4][R2.64+0x6], R15 ;  /* 0x0000060f02007986 */ /* 0x000fe2000c101504 */
[----:B------:R-:W-:-:S02]  /*1530*/  ISETP.NE.AND P0, PT, R14, RZ, PT ;  /* 0x000000ff0e00720c */ /* 0x000fc40003f05270 */
[----:B------:R-:W-:Y:S01]  /*1540*/  IADD3 R4, P1, PT, R2, 0x4, RZ ;  /* 0x0000000402047810 */ /* 0x000fe20007f3e0ff */
[----:B------:R0:W-:Y:S04]  /*1550*/  STG.E.U16 desc[UR4][R2.64+0x4], R5 ;  /* 0x0000040502007986 */ /* 0x0001e8000c101504 */
[----:B0-----:R-:W-:-:S06]  /*1560*/  IMAD.X R5, RZ, RZ, R3, P1 ;  /* 0x000000ffff057224 */ /* 0x001fcc00008e0603 */
[----:B------:R-:W-:Y:S05]  /*1570*/  @!P0 BRA `(.L_x_112) ;  /* 0x0000000000c88947 */ /* 0x000fea0003800000 */
[----:B------:R-:W-:-:S07]  /*1580*/  IMAD.MOV.U32 R13, RZ, RZ, 0x4 ;  /* 0x00000004ff0d7424 */ /* 0x000fce00078e00ff */
.L_x_113:
[----:B-1----:R-:W-:-:S05]  /*1590*/  IMAD.WIDE R6, R13, 0x2, R4 ;  /* 0x000000020d067825 */ /* 0x002fca00078e0204 */
[----:B------:R-:W2:Y:S04]  /*15a0*/  LDG.E.U16 R18, desc[UR4][R6.64+-0x4] ;  /* 0xfffffc0406127981 */ /* 0x000ea8000c1e1500 */
[----:B------:R-:W3:Y:S04]  /*15b0*/  LDG.E.U16 R17, desc[UR4][R6.64+-0x2] ;  /* 0xfffffe0406117981 */ /* 0x000ee8000c1e1500 */
[----:B------:R-:W4:Y:S04]  /*15c0*/  LDG.E.U16 R16, desc[UR4][R6.64] ;  /* 0x0000000406107981 */ /* 0x000f28000c1e1500 */
[----:B------:R-:W5:Y:S01]  /*15d0*/  LDG.E.U16 R15, desc[UR4][R6.64+0x2] ;  /* 0x00000204060f7981 */ /* 0x000f62000c1e1500 */
[----:B------:R-:W-:-:S02]  /*15e0*/  VIADD R14, R14, 0x4 ;  /* 0x000000040e0e7836 */ /* 0x000fc40000000000 */
[----:B------:R-:W-:Y:S02]  /*15f0*/  VIADD R13, R13, 0x4 ;  /* 0x000000040d0d7836 */ /* 0x000fe40000000000 */
[----:B--2---:R-:W-:Y:S02]  /*1600*/  HADD2.F32 R27, -RZ, R18.H0_H0 ;  /* 0x20000012ff1b7230 */ /* 0x004fe40000004100 */
[----:B---3--:R-:W-:-:S03]  /*1610*/  HADD2.F32 R20, -RZ, R17.H0_H0 ;  /* 0x20000011ff147230 */ /* 0x008fc60000004100 */
[C---:B------:R-:W-:Y:S01]  /*1620*/  FMUL R19, R0.reuse, R27 ;  /* 0x0000001b00137220 */ /* 0x040fe20000400000 */
[----:B----4-:R-:W-:Y:S02]  /*1630*/  HADD2.F32 R24, -RZ, R16.H0_H0 ;  /* 0x20000010ff187230 */ /* 0x010fe40000004100 */
[C---:B------:R-:W-:Y:S02]  /*1640*/  FMUL R25, R0.reuse, R20 ;  /* 0x0000001400197220 */ /* 0x040fe40000400000 */
[----:B------:R-:W-:Y:S01]  /*1650*/  F2FP.F16.F32.PACK_AB R18, RZ, R19 ;  /* 0x00000013ff12723e */ /* 0x000fe200000000ff */
[----:B-----5:R-:W-:Y:S02]  /*1660*/  HADD2.F32 R22, -RZ, R15.H0_H0 ;  /* 0x2000000fff167230 */ /* 0x020fe40000004100 */
[C---:B------:R-:W-:Y:S01]  /*1670*/  FMUL R23, R0.reuse, R24 ;  /* 0x0000001800177220 */ /* 0x040fe20000400000 */
[----:B------:R-:W-:Y:S02]  /*1680*/  F2FP.F16.F32.PACK_AB R17, RZ, R25 ;  /* 0x00000019ff11723e */ /* 0x000fe400000000ff */
[C---:B------:R-:W-:Y:S01]  /*1690*/  HSETP2.GEU.AND P1, PT, |R18|.reuse.H0_H0, 8.523464202880859375e-06, 8.523464202880859375e-06, PT ;  /* 0x008f008f12007434 */ /* 0x040fe20003f2ea00 */
[----:B------:R-:W-:Y:S01]  /*16a0*/  FMUL R21, R0, R22 ;  /* 0x0000001600157220 */ /* 0x000fe20000400000 */
[----:B------:R-:W-:-:S02]  /*16b0*/  HSETP2.GT.AND P0, PT, |R18|.H0_H0, RZ.H0_H0, PT ;  /* 0x200000ff12007234 */ /* 0x000fc40003f04a00 */
[----:B------:R-:W-:Y:S02]  /*16c0*/  F2FP.F16.F32.PACK_AB R15, RZ, R23 ;  /* 0x00000017ff0f723e */ /* 0x000fe400000000ff */
[----:B------:R-:W-:Y:S02]  /*16d0*/  F2FP.F16.F32.PACK_AB R16, RZ, R21 ;  /* 0x00000015ff10723e */ /* 0x000fe400000000ff */
[----:B------:R-:W-:Y:S02]  /*16e0*/  PLOP3.LUT P0, PT, P1, P0, PT, 0xf2, 0x2f ;  /* 0x00000000002f781c */ /* 0x000fe40000f01e72 */
[C---:B------:R-:W-:Y:S02]  /*16f0*/  HSETP2.GEU.AND P5, PT, |R17|.reuse.H0_H0, 8.523464202880859375e-06, 8.523464202880859375e-06, PT ;  /* 0x008f008f11007434 */ /* 0x040fe40003faea00 */
[----:B------:R-:W-:Y:S02]  /*1700*/  HSETP2.GT.AND P6, PT, |R17|.H0_H0, RZ.H0_H0, PT ;  /* 0x200000ff11007234 */ /* 0x000fe40003fc4a00 */
[----:B------:R-:W-:-:S02]  /*1710*/  HSETP2.GEU.AND P3, PT, |R15|.H0_H0, 8.523464202880859375e-06, 8.523464202880859375e-06, PT ;  /* 0x008f008f0f007434 */ /* 0x000fc40003f6ea00 */
[----:B------:R-:W-:Y:S02]  /*1720*/  HSETP2.GT.AND P4, PT, |R15|.H0_H0, RZ.H0_H0, PT ;  /* 0x200000ff0f007234 */ /* 0x000fe40003f84a00 */
[C---:B------:R-:W-:Y:S02]  /*1730*/  HSETP2.GEU.AND P2, PT, |R16|.reuse.H0_H0, 8.523464202880859375e-06, 8.523464202880859375e-06, PT ;  /* 0x008f008f10007434 */ /* 0x040fe40003f4ea00 */
[----:B------:R-:W-:Y:S01]  /*1740*/  HSETP2.GT.AND P1, PT, |R16|.H0_H0, RZ.H0_H0, PT ;  /* 0x200000ff10007234 */ /* 0x000fe20003f24a00 */
[----:B------:R-:W-:Y:S01]  /*1750*/  @!P0 FFMA R26, -R12, R19, R27 ;  /* 0x000000130c1a8223 */ /* 0x000fe2000000011b */
[----:B------:R-:W-:Y:S02]  /*1760*/  PLOP3.LUT P5, PT, P5, P6, PT, 0xf2, 0x2f ;  /* 0x00000000002f781c */ /* 0x000fe40002fade72 */
[----:B------:R-:W-:Y:S01]  /*1770*/  PLOP3.LUT P3, PT, P3, P4, PT, 0xf2, 0x2f ;  /* 0x00000000002f781c */ /* 0x000fe20001f69e72 */
[----:B------:R-:W-:Y:S01]  /*1780*/  @!P0 FFMA R19, R0, R26, R19 ;  /* 0x0000001a00138223 */ /* 0x000fe20000000013 */
[----:B------:R-:W-:-:S04]  /*1790*/  PLOP3.LUT P1, PT, P2, P1, PT, 0xf2, 0x2f ;  /* 0x00000000002f781c */ /* 0x000fc80001723e72 */
[----:B------:R-:W-:Y:S02]  /*17a0*/  @!P0 F2FP.F16.F32.PACK_AB R18, RZ, R19 ;  /* 0x00000013ff12823e */ /* 0x000fe400000000ff */
[----:B------:R-:W-:-:S03]  /*17b0*/  ISETP.NE.AND P0, PT, R14, RZ, PT ;  /* 0x000000ff0e00720c */ /* 0x000fc60003f05270 */
[C---:B------:R-:W-:Y:S01]  /*17c0*/  @!P5 FFMA R20, -R12.reuse, R25, R20 ;  /* 0x000000190c14d223 */ /* 0x040fe20000000114 */
[----:B------:R1:W-:Y:S01]  /*17d0*/  STG.E.U16 desc[UR4][R6.64+-0x4], R18 ;  /* 0xfffffc1206007986 */ /* 0x0003e2000c101504 */
[C---:B------:R-:W-:Y:S02]  /*17e0*/  @!P3 FFMA R24, -R12.reuse, R23, R24 ;  /* 0x000000170c18b223 */ /* 0x040fe40000000118 */
[----:B------:R-:W-:Y:S01]  /*17f0*/  @!P1 FFMA R22, -R12, R21, R22 ;  /* 0x000000150c169223 */ /* 0x000fe20000000116 */
[C---:B------:R-:W-:Y:S01]  /*1800*/  @!P5 FFMA R20, R0.reuse, R20, R25 ;  /* 0x000000140014d223 */ /* 0x040fe20000000019 */
[C---:B------:R-:W-:Y:S02]  /*1810*/  @!P3 FFMA R24, R0.reuse, R24, R23 ;  /* 0x000000180018b223 */ /* 0x040fe40000000017 */
[----:B------:R-:W-:Y:S02]  /*1820*/  @!P1 FFMA R22, R0, R22, R21 ;  /* 0x0000001600169223 */ /* 0x000fe40000000015 */
[----:B------:R-:W-:-:S02]  /*1830*/  @!P5 F2FP.F16.F32.PACK_AB R17, RZ, R20 ;  /* 0x00000014ff11d23e */ /* 0x000fc400000000ff */
[----:B------:R-:W-:Y:S02]  /*1840*/  @!P3 F2FP.F16.F32.PACK_AB R15, RZ, R24 ;  /* 0x00000018ff0fb23e */ /* 0x000fe400000000ff */
[----:B------:R-:W-:Y:S01]  /*1850*/  @!P1 F2FP.F16.F32.PACK_AB R16, RZ, R22 ;  /* 0x00000016ff10923e */ /* 0x000fe200000000ff */
[----:B------:R1:W-:Y:S04]  /*1860*/  STG.E.U16 desc[UR4][R6.64+-0x2], R17 ;  /* 0xfffffe1106007986 */ /* 0x0003e8000c101504 */
[----:B------:R1:W-:Y:S04]  /*1870*/  STG.E.U16 desc[UR4][R6.64], R15 ;  /* 0x0000000f06007986 */ /* 0x0003e8000c101504 */
[----:B------:R1:W-:Y:S01]  /*1880*/  STG.E.U16 desc[UR4][R6.64+0x2], R16 ;  /* 0x0000021006007986 */ /* 0x0003e2000c101504 */
[----:B------:R-:W-:Y:S05]  /*1890*/  @P0 BRA `(.L_x_113) ;  /* 0xfffffffc003c0947 */ /* 0x000fea000383ffff */
.L_x_112:
[----:B------:R-:W-:Y:S05]  /*18a0*/  BSYNC.RECONVERGENT B1 ;  /* 0x0000000000017941 */ /* 0x000fea0003800200 */
.L_x_111:
[----:B------:R-:W-:-:S13]  /*18b0*/  ISETP.NE.AND P0, PT, R10, RZ, PT ;  /* 0x000000ff0a00720c */ /* 0x000fda0003f05270 */
[----:B------:R-:W-:Y:S05]  /*18c0*/  @!P0 BRA `(.L_x_110) ;  /* 0x0000000000448947 */ /* 0x000fea0003800000 */
[----:B------:R-:W-:-:S07]  /*18d0*/  IMAD.MOV R10, RZ, RZ, -R10 ;  /* 0x000000ffff0a7224 */ /* 0x000fce00078e0a0a */
.L_x_114:
[----:B---3--:R-:W-:-:S05]  /*18e0*/  IMAD.WIDE R4, R11, 0x2, R2 ;  /* 0x000000020b047825 */ /* 0x008fca00078e0202 */
[----:B01----:R-:W3:Y:S01]  /*18f0*/  LDG.E.U16 R6, desc[UR4][R4.64] ;  /* 0x0000000404067981 */ /* 0x003ee2000c1e1500 */
[----:B------:R-:W-:Y:S02]  /*1900*/  VIADD R10, R10, 0x1 ;  /* 0x000000010a0a7836 */ /* 0x000fe40000000000 */
[----:B------:R-:W-:Y:S02]  /*1910*/  VIADD R11, R11, 0x1 ;  /* 0x000000010b0b7836 */ /* 0x000fe40000000000 */
[----:B---3--:R-:W-:-:S05]  /*1920*/  HADD2.F32 R7, -RZ, R6.H0_H0 ;  /* 0x20000006ff077230 */ /* 0x008fca0000004100 */
[----:B--2---:R-:W-:-:S05]  /*1930*/  FMUL R13, R0, R7 ;  /* 0x00000007000d7220 */ /* 0x004fca0000400000 */
[----:B------:R-:W-:-:S05]  /*1940*/  F2FP.F16.F32.PACK_AB R6, RZ, R13 ;  /* 0x0000000dff06723e */ /* 0x000fca00000000ff */
[C---:B------:R-:W-:Y:S02]  /*1950*/  HSETP2.GEU.AND P1, PT, |R6|.reuse.H0_H0, 8.523464202880859375e-06, 8.523464202880859375e-06, PT ;  /* 0x008f008f06007434 */ /* 0x040fe40003f2ea00 */
[----:B------:R-:W-:-:S05]  /*1960*/  HSETP2.GT.AND P0, PT, |R6|.H0_H0, RZ.H0_H0, PT ;  /* 0x200000ff06007234 */ /* 0x000fca0003f04a00 */
[----:B------:R-:W-:-:S13]  /*1970*/  PLOP3.LUT P0, PT, P1, P0, PT, 0xf2, 0x2f ;  /* 0x00000000002f781c */ /* 0x000fda0000f01e72 */
[----:B------:R-:W-:-:S04]  /*1980*/  @!P0 FFMA R7, -R12, R13, R7 ;  /* 0x0000000d0c078223 */ /* 0x000fc80000000107 */
[----:B------:R-:W-:-:S05]  /*1990*/  @!P0 FFMA R7, R0, R7, R13 ;  /* 0x0000000700078223 */ /* 0x000fca000000000d */
[----:B------:R-:W-:Y:S02]  /*19a0*/  @!P0 F2FP.F16.F32.PACK_AB R6, RZ, R7 ;  /* 0x00000007ff06823e */ /* 0x000fe400000000ff */
[----:B------:R-:W-:-:S03]  /*19b0*/  ISETP.NE.AND P0, PT, R10, RZ, PT ;  /* 0x000000ff0a00720c */ /* 0x000fc60003f05270 */
[----:B------:R3:W-:Y:S10]  /*19c0*/  STG.E.U16 desc[UR4][R4.64], R6 ;  /* 0x0000000604007986 */ /* 0x0007f4000c101504 */
[----:B------:R-:W-:Y:S05]  /*19d0*/  @P0 BRA `(.L_x_114) ;  /* 0xfffffffc00c00947 */ /* 0x000fea000383ffff */
.L_x_110:
[----:B------:R-:W-:Y:S05]  /*19e0*/  BSYNC.RECONVERGENT B0 ;  /* 0x0000000000007941 */ /* 0x000fea0003800200 */
.L_x_109:
[----:B------:R-:W4:Y:S01]  /*19f0*/  LDCU UR6, c[0x0][0x390] ;  /* 0x00007200ff0677ac */ /* 0x000f220008000800 */
[----:B--2---:R-:W-:-:S05]  /*1a00*/  VIADD R0, R9, 0x1 ;  /* 0x0000000109007836 */ /* 0x004fca0000000000 */
[----:B----4-:R-:W-:-:S13]  /*1a10*/  ISETP.GE.AND P0, PT, R0, UR6, PT ;  /* 0x0000000600007c0c */ /* 0x010fda000bf06270 */
[----:B------:R-:W-:Y:S05]  /*1a20*/  @P0 EXIT ;  /* 0x000000000000094d */ /* 0x000fea0003800000 */
[----:B-1-3--:R-:W1:Y:S01]  /*1a30*/  LDC R5, c[0x0][0x38c] ;  /* 0x0000e300ff057b82 */ /* 0x00ae620000000800 */
[----:B------:R-:W-:Y:S01]  /*1a40*/  BSSY.RECONVERGENT B0, `(.L_x_115) ;  /* 0x000001c000007945 */ /* 0x000fe20003800200 */
[----:B-1----:R-:W-:Y:S02]  /*1a50*/  IADD3 R4, PT, PT, -R8, -0x2, R5 ;  /* 0xfffffffe08047810 */ /* 0x002fe40007ffe105 */
        /* <DEDUP_REMOVED lines=9> */
[----:B-----5:R-:W-:-:S07]  /*1af0*/  IMAD.MOV R10, RZ, RZ, -R4 ;  /* 0x000000ffff0a7224 */ /* 0x020fce00078e0a04 */
.L_x_118:
[----:B0-----:R-:W-:-:S04]  /*1b00*/  IMAD.WIDE R4, R0, 0x2, R6 ;  /* 0x0000000200047825 */ /* 0x001fc800078e0206 */
[----:B------:R-:W-:Y:S01]  /*1b10*/  VIADD R10, R10, 0x8 ;  /* 0x000000080a0a7836 */ /* 0x000fe20000000000 */
[----:B------:R0:W-:Y:S01]  /*1b20*/  STG.E.U16 desc[UR4][R4.64+-0x8], RZ ;  /* 0xfffff8ff04007986 */ /* 0x0001e2000c101504 */
[----:B------:R-:W-:Y:S02]  /*1b30*/  VIADD R9, R9, 0x8 ;  /* 0x0000000809097836 */ /* 0x000fe40000000000 */
[----:B------:R-:W-:Y:S01]  /*1b40*/  VIADD R0, R0, 0x8 ;  /* 0x0000000800007836 */ /* 0x000fe20000000000 */
[----:B------:R0:W-:Y:S01]  /*1b50*/  STG.E.U16 desc[UR4][R4.64+-0x6], RZ ;  /* 0xfffffaff04007986 */ /* 0x0001e2000c101504 */
[----:B------:R-:W-:-:S03]  /*1b60*/  ISETP.NE.AND P0, PT, R10, RZ, PT ;  /* 0x000000ff0a00720c */ /* 0x000fc60003f05270 */
[----:B------:R0:W-:Y:S04]  /*1b70*/  STG.E.U16 desc[UR4][R4.64+-0x4], RZ ;  /* 0xfffffcff04007986 */ /* 0x0001e8000c101504 */
[----:B------:R0:W-:Y:S04]  /*1b80*/  STG.E.U16 desc[UR4][R4.64+-0x2], RZ ;  /* 0xfffffeff04007986 */ /* 0x0001e8000c101504 */
[----:B------:R0:W-:Y:S04]  /*1b90*/  STG.E.U16 desc[UR4][R4.64], RZ ;  /* 0x000000ff04007986 */ /* 0x0001e8000c101504 */
[----:B------:R0:W-:Y:S04]  /*1ba0*/  STG.E.U16 desc[UR4][R4.64+0x2], RZ ;  /* 0x000002ff04007986 */ /* 0x0001e8000c101504 */
[----:B------:R0:W-:Y:S04]  /*1bb0*/  STG.E.U16 desc[UR4][R4.64+0x4], RZ ;  /* 0x000004ff04007986 */ /* 0x0001e8000c101504 */
[----:B------:R0:W-:Y:S01]  /*1bc0*/  STG.E.U16 desc[UR4][R4.64+0x6], RZ ;  /* 0x000006ff04007986 */ /* 0x0001e2000c101504 */
[----:B------:R-:W-:Y:S05]  /*1bd0*/  @P0 BRA `(.L_x_118) ;  /* 0xfffffffc00c80947 */ /* 0x000fea000383ffff */
[----:B------:R-:W-:Y:S05]  /*1be0*/  BSYNC.RECONVERGENT B1 ;  /* 0x0000000000017941 */ /* 0x000fea0003800200 */
.L_x_117:
[----:B------:R-:W-:-:S07]  /*1bf0*/  VIADD R0, R9, 0x1 ;  /* 0x0000000109007836 */ /* 0x000fce0000000000 */
.L_x_116:
[----:B------:R-:W-:Y:S05]  /*1c00*/  BSYNC.RECONVERGENT B0 ;  /* 0x0000000000007941 */ /* 0x000fea0003800200 */
.L_x_115:
[----:B------:R-:W-:-:S13]  /*1c10*/  ISETP.NE.AND P0, PT, R11, RZ, PT ;  /* 0x000000ff0b00720c */ /* 0x000fda0003f05270 */
[----:B------:R-:W-:Y:S05]  /*1c20*/  @!P0 EXIT ;  /* 0x000000000000894d */ /* 0x000fea0003800000 */
[----:B------:R-:W-:Y:S02]  /*1c30*/  ISETP.GE.U32.AND P0, PT, R11, 0x4, PT ;  /* 0x000000040b00780c */ /* 0x000fe40003f06070 */
[----:B0-----:R-:W-:-:S04]  /*1c40*/  LOP3.LUT R4, R8, 0x3, RZ, 0xc0, !PT ;  /* 0x0000000308047812 */ /* 0x001fc800078ec0ff */
[----:B------:R-:W-:-:S07]  /*1c50*/  ISETP.NE.AND P1, PT, R4, RZ, PT ;  /* 0x000000ff0400720c */ /* 0x000fce0003f25270 */
[----:B------:R-:W-:-:S05]  /*1c60*/  @P0 IMAD.WIDE R6, R0, 0x2, R2 ;  /* 0x0000000200060825 */ /* 0x000fca00078e0202 */
[----:B------:R0:W-:Y:S04]  /*1c70*/  @P0 STG.E.U16 desc[UR4][R6.64], RZ ;  /* 0x000000ff06000986 */ /* 0x0001e8000c101504 */
[----:B------:R0:W-:Y:S04]  /*1c80*/  @P0 STG.E.U16 desc[UR4][R6.64+0x2], RZ ;  /* 0x000002ff06000986 */ /* 0x0001e8000c101504 */
[----:B------:R0:W-:Y:S04]  /*1c90*/  @P0 STG.E.U16 desc[UR4][R6.64+0x4], RZ ;  /* 0x000004ff06000986 */ /* 0x0001e8000c101504 */
[----:B------:R0:W-:Y:S01]  /*1ca0*/  @P0 STG.E.U16 desc[UR4][R6.64+0x6], RZ ;  /* 0x000006ff06000986 */ /* 0x0001e2000c101504 */
[----:B------:R-:W-:Y:S05]  /*1cb0*/  @!P1 EXIT ;  /* 0x000000000000994d */ /* 0x000fea0003800000 */
[----:B------:R-:W-:Y:S01]  /*1cc0*/  ISETP.NE.AND P1, PT, R4, 0x1, PT ;  /* 0x000000010400780c */ /* 0x000fe20003f25270 */
[----:B------:R-:W-:Y:S01]  /*1cd0*/  @P0 VIADD R0, R0, 0x4 ;  /* 0x0000000400000836 */ /* 0x000fe20000000000 */
[----:B------:R-:W-:-:S04]  /*1ce0*/  LOP3.LUT R8, R8, 0x1, RZ, 0xc0, !PT ;  /* 0x0000000108087812 */ /* 0x000fc800078ec0ff */
[----:B------:R-:W-:-:S07]  /*1cf0*/  ISETP.NE.U32.AND P0, PT, R8, 0x1, PT ;  /* 0x000000010800780c */ /* 0x000fce0003f05070 */
[----:B------:R-:W-:-:S04]  /*1d00*/  @P1 IMAD.WIDE R4, R0, 0x2, R2 ;  /* 0x0000000200041825 */ /* 0x000fc800078e0202 */
[----:B------:R-:W-:Y:S01]  /*1d10*/  @P1 VIADD R0, R0, 0x2 ;  /* 0x0000000200001836 */ /* 0x000fe20000000000 */
[----:B------:R1:W-:Y:S04]  /*1d20*/  @P1 STG.E.U16 desc[UR4][R4.64], RZ ;  /* 0x000000ff04001986 */ /* 0x0003e8000c101504 */
[----:B------:R1:W-:Y:S01]  /*1d30*/  @P1 STG.E.U16 desc[UR4][R4.64+0x2], RZ ;  /* 0x000002ff04001986 */ /* 0x0003e2000c101504 */
[----:B------:R-:W-:Y:S05]  /*1d40*/  @P0 EXIT ;  /* 0x000000000000094d */ /* 0x000fea0003800000 */
[----:B------:R-:W-:-:S05]  /*1d50*/  IMAD.WIDE R2, R0, 0x2, R2 ;  /* 0x0000000200027825 */ /* 0x000fca00078e0202 */
[----:B------:R-:W-:Y:S01]  /*1d60*/  STG.E.U16 desc[UR4][R2.64], RZ ;  /* 0x000000ff02007986 */ /* 0x000fe2000c101504 */
[----:B------:R-:W-:Y:S05]  /*1d70*/  EXIT ;  /* 0x000000000000794d */ /* 0x000fea0003800000 */
.L_x_119:
        /* <DEDUP_REMOVED lines=16> */
.L_x_152:


//--------------------- .text.masked_softmax_bf16 --------------------------
	.section	.text.masked_softmax_bf16,"ax",@progbits
	.align	128
        .global         masked_softmax_bf16
        .type           masked_softmax_bf16,@function
        .size           masked_softmax_bf16,(.L_x_153 - masked_softmax_bf16)
        .other          masked_softmax_bf16,@"STO_CUDA_ENTRY STV_DEFAULT"
masked_softmax_bf16:
.text.masked_softmax_bf16:
        /* <DEDUP_REMOVED lines=33> */
.L_x_125:
        /* <DEDUP_REMOVED lines=15> */
[----:B--2--5:R-:W-:-:S05]  /*0300*/  HSETP2.BF16_V2.GT.AND P0, PT, R7.H0_H0, R24.H0_H0, PT ;  /* 0x2000001807007234 */ /* 0x024fca0003f04802 */
[----:B------:R-:W-:Y:S02]  /*0310*/  SEL R24, R24, R7, !P0 ;  /* 0x0000000718187207 */ /* 0x000fe40004000000 */
[----:B------:R0:W2:Y:S01]  /*0320*/  LDG.E.U16 R7, desc[UR4][R4.64+0x10] ;  /* 0x0000100404077981 */ /* 0x0000a2000c1e1500 */
[----:B------:R-:W-:Y:S02]  /*0330*/  VIADD R9, R9, 0x10 ;  /* 0x0000001009097836 */ /* 0x000fe40000000000 */
[----:B---3--:R-:W-:Y:S01]  /*0340*/  HSETP2.BF16_V2.GT.AND P0, PT, R24.H0_H0, R23.H0_H0, PT ;  /* 0x2000001718007234 */ /* 0x008fe20003f04802 */
[----:B------:R-:W-:Y:S02]  /*0350*/  VIADD R8, R8, 0x10 ;  /* 0x0000001008087836 */ /* 0x000fe40000000000 */
[----:B------:R-:W-:Y:S02]  /*0360*/  ISETP.NE.AND P1, PT, R9, RZ, PT ;  /* 0x000000ff0900720c */ /* 0x000fe40003f25270 */
[----:B------:R-:W-:-:S02]  /*0370*/  SEL R23, R23, R24, !P0 ;  /* 0x0000001817177207 */ /* 0x000fc40004000000 */
[----:B0-----:R-:W-:-:S03]  /*0380*/  IADD3 R4, P2, PT, R4, 0x20, RZ ;  /* 0x0000002004047810 */ /* 0x001fc60007f5e0ff */
[----:B----4-:R-:W-:Y:S02]  /*0390*/  HSETP2.BF16_V2.GT.AND P0, PT, R23.H0_H0, R26.H0_H0, PT ;  /* 0x2000001a17007234 */ /* 0x010fe40003f04802 */
[----:B------:R-:W-:-:S03]  /*03a0*/  IMAD.X R5, RZ, RZ, R5, P2 ;  /* 0x000000ffff057224 */ /* 0x000fc600010e0605 */
[----:B------:R-:W-:-:S05]  /*03b0*/  SEL R23, R26, R23, !P0 ;  /* 0x000000171a177207 */ /* 0x000fca0004000000 */
[----:B------:R-:W-:-:S05]  /*03c0*/  HSETP2.BF16_V2.GT.AND P0, PT, R23.H0_H0, R22.H0_H0, PT ;  /* 0x2000001617007234 */ /* 0x000fca0003f04802 */
        /* <DEDUP_REMOVED lines=23> */
[----:B--2---:R-:W-:-:S05]  /*0540*/  HSETP2.BF16_V2.GT.AND P0, PT, R10.H0_H0, R7.H0_H0, PT ;  /* 0x200000070a007234 */ /* 0x004fca0003f04802 */
[----:B------:R-:W-:Y:S01]  /*0550*/  SEL R7, R7, R10, !P0 ;  /* 0x0000000a07077207 */ /* 0x000fe20004000000 */
[----:B------:R-:W-:Y:S07]  /*0560*/  @P1 BRA `(.L_x_125) ;  /* 0xfffffffc00281947 */ /* 0x000fee000383ffff */
[----:B------:R-:W-:Y:S05]  /*0570*/  BSYNC.RECONVERGENT B2 ;  /* 0x0000000000027941 */ /* 0x000fea0003800200 */
.L_x_124:
[----:B------:R-:W-:-:S07]  /*0580*/  VIADD R5, R8, 0x1 ;  /* 0x0000000108057836 */ /* 0x000fce0000000000 */
.L_x_123:
[----:B------:R-:W-:Y:S05]  /*0590*/  BSYNC.RECONVERGENT B1 ;  /* 0x0000000000017941 */ /* 0x000fea0003800200 */
.L_x_122:
        /* <DEDUP_REMOVED lines=17> */
[----:B--2--5:R-:W-:-:S05]  /*06b0*/  HSETP2.BF16_V2.GT.AND P1, PT, R7.H0_H0, R4.H0_H0, PT ;  /* 0x2000000407007234 */ /* 0x024fca0003f24802 */
[----:B------:R-:W-:-:S05]  /*06c0*/  SEL R4, R4, R7, !P1 ;  /* 0x0000000704047207 */ /* 0x000fca0004800000 */
[----:B---3--:R-:W-:-:S05]  /*06d0*/  HSETP2.BF16_V2.GT.AND P1, PT, R4.H0_H0, R11.H0_H0, PT ;  /* 0x2000000b04007234 */ /* 0x008fca0003f24802 */
[----:B------:R-:W-:-:S05]  /*06e0*/  SEL R4, R11, R4, !P1 ;  /* 0x000000040b047207 */ /* 0x000fca0004800000 */
[----:B----4-:R-:W-:-:S05]  /*06f0*/  HSETP2.BF16_V2.GT.AND P1, PT, R4.H0_H0, R13.H0_H0, PT ;  /* 0x2000000d04007234 */ /* 0x010fca0003f24802 */
        /* <DEDUP_REMOVED lines=10> */
[----:B------:R-:W-:-:S04]  /*07a0*/  SEL R4, R25, R4, !P1 ;  /* 0x0000000419047207 */ /* 0x000fc80004800000 */
[----:B------:R-:W-:-:S07]  /*07b0*/  PRMT R7, R4, 0x7610, R7 ;  /* 0x0000761004077816 */ /* 0x000fce0000000007 */
.L_x_127:
[----:B------:R-:W-:Y:S05]  /*07c0*/  BSYNC.RECONVERGENT B1 ;  /* 0x0000000000017941 */ /* 0x000fea0003800200 */
.L_x_126:
        /* <DEDUP_REMOVED lines=19> */
[----:B------:R-:W-:-:S08]  /*0900*/  SEL R7, R16, R7, !P1 ;  /* 0x0000000710077207 */ /* 0x000fd00004800000 */
.L_x_129:
[----:B------:R-:W-:Y:S05]  /*0910*/  BSYNC.RECONVERGENT B1 ;  /* 0x0000000000017941 */ /* 0x000fea0003800200 */
.L_x_128:
[----:B------:R-:W-:Y:S05]  /*0920*/  @!P0 BRA `(.L_x_121) ;  /* 0x0000000000248947 */ /* 0x000fea0003800000 */
[----:B------:R-:W-:-:S07]  /*0930*/  IMAD.MOV R4, RZ, RZ, -R4 ;  /* 0x000000ffff047224 */ /* 0x000fce00078e0a04 */
.L_x_130:
[----:B------:R-:W-:-:S06]  /*0940*/  IMAD.WIDE R8, R5, 0x2, R2 ;  /* 0x0000000205087825 */ /* 0x000fcc00078e0202 */
[----:B------:R-:W2:Y:S01]  /*0950*/  LDG.E.U16 R8, desc[UR4][R8.64] ;  /* 0x0000000408087981 */ /* 0x000ea2000c1e1500 */
[----:B------:R-:W-:Y:S02]  /*0960*/  VIADD R4, R4, 0x1 ;  /* 0x0000000104047836 */ /* 0x000fe40000000000 */
[----:B------:R-:W-:-:S03]  /*0970*/  VIADD R5, R5, 0x1 ;  /* 0x0000000105057836 */ /* 0x000fc60000000000 */
[----:B------:R-:W-:Y:S02]  /*0980*/  ISETP.NE.AND P1, PT, R4, RZ, PT ;  /* 0x000000ff0400720c */ /* 0x000fe40003f25270 */
[----:B--2--5:R-:W-:-:S05]  /*0990*/  HSETP2.BF16_V2.GT.AND P0, PT, R7.H0_H0, R8.H0_H0, PT ;  /* 0x2000000807007234 */ /* 0x024fca0003f04802 */
[----:B------:R-:W-:-:S06]  /*09a0*/  SEL R7, R8, R7, !P0 ;  /* 0x0000000708077207 */ /* 0x000fcc0004000000 */
[----:B------:R-:W-:Y:S05]  /*09b0*/  @P1 BRA `(.L_x_130) ;  /* 0xfffffffc00e01947 */ /* 0x000fea000383ffff */
.L_x_121:
[----:B------:R-:W-:Y:S05]  /*09c0*/  BSYNC.RECONVERGENT B0 ;  /* 0x0000000000007941 */ /* 0x000fea0003800200 */
.L_x_120:
        /* <DEDUP_REMOVED lines=19> */
.L_x_135:
[----:B------:R-:W-:-:S05]  /*0b00*/  IMAD.WIDE R8, R17, 0x2, R4 ;  /* 0x0000000211087825 */ /* 0x000fca00078e0204 */
[----:B------:R-:W2:Y:S04]  /*0b10*/  LDG.E.U16 R16, desc[UR4][R8.64+-0x2] ;  /* 0xfffffe0408107981 */ /* 0x000ea8000c1e1500 */
[----:B------:R-:W3:Y:S04]  /*0b20*/  LDG.E.U16 R18, desc[UR4][R8.64] ;  /* 0x0000000408127981 */ /* 0x000ee8000c1e1500 */
[----:B------:R-:W4:Y:S04]  /*0b30*/  LDG.E.U16 R14, desc[UR4][R8.64+-0x4] ;  /* 0xfffffc04080e7981 */ /* 0x000f28000c1e1500 */
[----:B------:R-:W4:Y:S01]  /*0b40*/  LDG.E.U16 R20, desc[UR4][R8.64+0x2] ;  /* 0x0000020408147981 */ /* 0x000f22000c1e1500 */
[----:B------:R-:W-:-:S02]  /*0b50*/  VIADD R12, R12, 0x4 ;  /* 0x000000040c0c7836 */ /* 0x000fc40000000000 */
[----:B------:R-:W-:Y:S02]  /*0b60*/  VIADD R17, R17, 0x4 ;  /* 0x0000000411117836 */ /* 0x000fe40000000000 */
[--C-:B--2--5:R-:W-:Y:S02]  /*0b70*/  HADD2.BF16_V2 R16, R16.H0_H0, -R7.reuse.H0_H0 ;  /* 0xa000000710107230 */ /* 0x124fe40000200800 */
[----:B---3--:R-:W-:-:S03]  /*0b80*/  HADD2.BF16_V2 R18, R18.H0_H0, -R7.H0_H0 ;  /* 0xa000000712127230 */ /* 0x008fc60000200800 */
[----:B------:R-:W-:Y:S02]  /*0b90*/  IMAD.U32 R16, R16, 0x10000, RZ ;  /* 0x0001000010107824 */ /* 0x000fe400078e00ff */
[--C-:B----4-:R-:W-:Y:S02]  /*0ba0*/  HADD2.BF16_V2 R14, R14.H0_H0, -R7.reuse.H0_H0 ;  /* 0xa00000070e0e7230 */ /* 0x110fe40000200800 */
[----:B------:R-:W-:Y:S02]  /*0bb0*/  IMAD.U32 R19, R18, 0x10000, RZ ;  /* 0x0001000012137824 */ /* 0x000fe400078e00ff */
[----:B------:R-:W-:Y:S02]  /*0bc0*/  HADD2.BF16_V2 R20, R20.H0_H0, -R7.H0_H0 ;  /* 0xa000000714147230 */ /* 0x000fe40000200800 */
[----:B------:R-:W-:Y:S01]  /*0bd0*/  FMUL R18, R16, 1.4426951408386230469 ;  /* 0x3fb8aa3c10127820 */ /* 0x000fe20000400000 */
[----:B------:R-:W-:Y:S02]  /*0be0*/  IMAD.U32 R14, R14, 0x10000, RZ ;  /* 0x000100000e0e7824 */ /* 0x000fe400078e00ff */
[----:B------:R-:W-:-:S02]  /*0bf0*/  IMAD.U32 R16, R20, 0x10000, RZ ;  /* 0x0001000014107824 */ /* 0x000fc400078e00ff */
[----:B------:R-:W-:Y:S01]  /*0c00*/  FMUL R14, R14, 1.4426951408386230469 ;  /* 0x3fb8aa3c0e0e7820 */ /* 0x000fe20000400000 */
[----:B------:R-:W-:Y:S01]  /*0c10*/  FMUL R20, R19, 1.4426951408386230469 ;  /* 0x3fb8aa3c13147820 */ /* 0x000fe20000400000 */
[----:B------:R-:W-:Y:S01]  /*0c20*/  FMUL R22, R16, 1.4426951408386230469 ;  /* 0x3fb8aa3c10167820 */ /* 0x000fe20000400000 */
[----:B------:R-:W-:Y:S02]  /*0c30*/  FSETP.GEU.AND P2, PT, R18, -126, PT ;  /* 0xc2fc00001200780b */ /* 0x000fe40003f4e000 */
[----:B------:R-:W-:Y:S02]  /*0c40*/  FSETP.GEU.AND P1, PT, R14, -126, PT ;  /* 0xc2fc00000e00780b */ /* 0x000fe40003f2e000 */
[----:B------:R-:W-:Y:S02]  /*0c50*/  FSETP.GEU.AND P3, PT, R20, -126, PT ;  /* 0xc2fc00001400780b */ /* 0x000fe40003f6e000 */
[----:B------:R-:W-:-:S07]  /*0c60*/  FSETP.GEU.AND P4, PT, R22, -126, PT ;  /* 0xc2fc00001600780b */ /* 0x000fce0003f8e000 */
[----:B------:R-:W-:Y:S02]  /*0c70*/  @!P2 FMUL R18, R18, 0.5 ;  /* 0x3f0000001212a820 */ /* 0x000fe40000400000 */
[----:B------:R-:W-:Y:S02]  /*0c80*/  @!P1 FMUL R14, R14, 0.5 ;  /* 0x3f0000000e0e9820 */ /* 0x000fe40000400000 */
[----:B------:R-:W-:Y:S02]  /*0c90*/  @!P3 FMUL R20, R20, 0.5 ;  /* 0x3f0000001414b820 */ /* 0x000fe40000400000 */
[----:B------:R-:W-:Y:S01]  /*0ca0*/  @!P4 FMUL R22, R22, 0.5 ;  /* 0x3f0000001616c820 */ /* 0x000fe20000400000 */
[----:B------:R-:W0:Y:S08]  /*0cb0*/  MUFU.EX2 R16, R14 ;  /* 0x0000000e00107308 */ /* 0x000e300000000800 */
[----:B------:R-:W1:Y:S08]  /*0cc0*/  MUFU.EX2 R19, R18 ;  /* 0x0000001200137308 */ /* 0x000e700000000800 */
[----:B------:R-:W2:Y:S08]  /*0cd0*/  MUFU.EX2 R21, R20 ;  /* 0x0000001400157308 */ /* 0x000eb00000000800 */
[----:B------:R-:W3:Y:S01]  /*0ce0*/  MUFU.EX2 R23, R22 ;  /* 0x0000001600177308 */ /* 0x000ee20000000800 */
[----:B0-----:R-:W-:Y:S01]  /*0cf0*/  @!P1 FMUL R16, R16, R16 ;  /* 0x0000001010109220 */ /* 0x001fe20000400000 */
[----:B-1----:R-:W-:Y:S01]  /*0d00*/  @!P2 FMUL R19, R19, R19 ;  /* 0x000000131313a220 */ /* 0x002fe20000400000 */
[----:B--2---:R-:W-:-:S03]  /*0d10*/  @!P3 FMUL R21, R21, R21 ;  /* 0x000000151515b220 */ /* 0x004fc60000400000 */
[----:B------:R-:W-:Y:S02]  /*0d20*/  F2FP.BF16.F32.PACK_AB R16, RZ, R16 ;  /* 0x00000010ff10723e */ /* 0x000fe400000010ff */
[----:B------:R-:W-:Y:S01]  /*0d30*/  F2FP.BF16.F32.PACK_AB R19, RZ, R19 ;  /* 0x00000013ff13723e */ /* 0x000fe200000010ff */
[----:B---3--:R-:W-:Y:S01]  /*0d40*/  @!P4 FMUL R23, R23, R23 ;  /* 0x000000171717c220 */ /* 0x008fe20000400000 */
[----:B------:R-:W-:-:S04]  /*0d50*/  F2FP.BF16.F32.PACK_AB R21, RZ, R21 ;  /* 0x00000015ff15723e */ /* 0x000fc800000010ff */
[----:B------:R-:W-:Y:S01]  /*0d60*/  F2FP.BF16.F32.PACK_AB R23, RZ, R23 ;  /* 0x00000017ff17723e */ /* 0x000fe200000010ff */
[----:B------:R0:W-:Y:S04]  /*0d70*/  STG.E.U16 desc[UR4][R8.64+-0x4], R16 ;  /* 0xfffffc1008007986 */ /* 0x0001e8000c101504 */
[----:B------:R0:W-:Y:S04]  /*0d80*/  STG.E.U16 desc[UR4][R8.64+-0x2], R19 ;  /* 0xfffffe1308007986 */ /* 0x0001e8000c101504 */
[----:B------:R0:W-:Y:S04]  /*0d90*/  STG.E.U16 desc[UR4][R8.64], R21 ;  /* 0x0000001508007986 */ /* 0x0001e8000c101504 */
[----:B------:R0:W-:Y:S01]  /*0da0*/  STG.E.U16 desc[UR4][R8.64+0x2], R23 ;  /* 0x0000021708007986 */ /* 0x0001e2000c101504 */
[----:B------:R-:W-:Y:S01]  /*0db0*/  ISETP.NE.AND P1, PT, R12, RZ, PT ;  /* 0x000000ff0c00720c */ /* 0x000fe20003f25270 */
[----:B------:R-:W-:-:S04]  /*0dc0*/  HADD2.BF16_V2 R13, R13.H0_H0, R16.H0_H0 ;  /* 0x200000100d0d7230 */ /* 0x000fc80000200800 */
[----:B------:R-:W-:-:S04]  /*0dd0*/  HADD2.BF16_V2 R13, R13.H0_H0, R19.H0_H0 ;  /* 0x200000130d0d7230 */ /* 0x000fc80000200800 */
[----:B------:R-:W-:-:S04]  /*0de0*/  HADD2.BF16_V2 R13, R13.H0_H0, R21.H0_H0 ;  /* 0x200000150d0d7230 */ /* 0x000fc80000200800 */
[----:B------:R-:W-:Y:S01]  /*0df0*/  HADD2.BF16_V2 R13, R13.H0_H0, R23.H0_H0 ;  /* 0x200000170d0d7230 */ /* 0x000fe20000200800 */
[----:B0-----:R-:W-:Y:S06]  /*0e00*/  @P1 BRA `(.L_x_135) ;  /* 0xfffffffc003c1947 */ /* 0x001fec000383ffff */
.L_x_134:
[----:B------:R-:W-:Y:S05]  /*0e10*/  BSYNC.RECONVERGENT B1 ;  /* 0x0000000000017941 */ /* 0x000fea0003800200 */
.L_x_133:
[----:B------:R-:W-:Y:S05]  /*0e20*/  @!P0 BRA `(.L_x_132) ;  /* 0x0000000000448947 */ /* 0x000fea0003800000 */
[----:B------:R-:W-:-:S07]  /*0e30*/  IMAD.MOV R10, RZ, RZ, -R10 ;  /* 0x000000ffff0a7224 */ /* 0x000fce00078e0a0a */
.L_x_136:
[----:B0-----:R-:W-:-:S05]  /*0e40*/  IMAD.WIDE R4, R11, 0x2, R2 ;  /* 0x000000020b047825 */ /* 0x001fca00078e0202 */
[----:B------:R-:W2:Y:S01]  /*0e50*/  LDG.E.U16 R8, desc[UR4][R4.64] ;  /* 0x0000000404087981 */ /* 0x000ea2000c1e1500 */
[----:B------:R-:W-:Y:S02]  /*0e60*/  VIADD R10, R10, 0x1 ;  /* 0x000000010a0a7836 */ /* 0x000fe40000000000 */
[----:B------:R-:W-:Y:S02]  /*0e70*/  VIADD R11, R11, 0x1 ;  /* 0x000000010b0b7836 */ /* 0x000fe40000000000 */
[----:B--2--5:R-:W-:-:S05]  /*0e80*/  HADD2.BF16_V2 R8, R8.H0_H0, -R7.H0_H0 ;  /* 0xa000000708087230 */ /* 0x024fca0000200800 */
[----:B------:R-:W-:-:S04]  /*0e90*/  IMAD.U32 R8, R8, 0x10000, RZ ;  /* 0x0001000008087824 */ /* 0x000fc800078e00ff */
[----:B------:R-:W-:-:S05]  /*0ea0*/  FMUL R8, R8, 1.4426951408386230469 ;  /* 0x3fb8aa3c08087820 */ /* 0x000fca0000400000 */
[----:B------:R-:W-:-:S13]  /*0eb0*/  FSETP.GEU.AND P0, PT, R8, -126, PT ;  /* 0xc2fc00000800780b */ /* 0x000fda0003f0e000 */
[----:B------:R-:W-:-:S04]  /*0ec0*/  @!P0 FMUL R8, R8, 0.5 ;  /* 0x3f00000008088820 */ /* 0x000fc80000400000 */
[----:B------:R-:W0:Y:S02]  /*0ed0*/  MUFU.EX2 R9, R8 ;  /* 0x0000000800097308 */ /* 0x000e240000000800 */
[----:B0-----:R-:W-:Y:S01]  /*0ee0*/  @!P0 FMUL R9, R9, R9 ;  /* 0x0000000909098220 */ /* 0x001fe20000400000 */
[----:B------:R-:W-:-:S04]  /*0ef0*/  ISETP.NE.AND P0, PT, R10, RZ, PT ;  /* 0x000000ff0a00720c */ /* 0x000fc80003f05270 */
[----:B------:R-:W-:-:S05]  /*0f00*/  F2FP.BF16.F32.PACK_AB R9, RZ, R9 ;  /* 0x00000009ff09723e */ /* 0x000fca00000010ff */
[----:B------:R0:W-:Y:S01]  /*0f10*/  STG.E.U16 desc[UR4][R4.64], R9 ;  /* 0x0000000904007986 */ /* 0x0001e2000c101504 */
[----:B------:R-:W-:-:S03]  /*0f20*/  HADD2.BF16_V2 R13, R13.H0_H0, R9.H0_H0 ;  /* 0x200000090d0d7230 */ /* 0x000fc60000200800 */
[----:B------:R-:W-:Y:S05]  /*0f30*/  @P0 BRA `(.L_x_136) ;  /* 0xfffffffc00c00947 */ /* 0x000fea000383ffff */
.L_x_132:
[----:B------:R-:W-:Y:S05]  /*0f40*/  BSYNC.RECONVERGENT B0 ;  /* 0x0000000000007941 */ /* 0x000fea0003800200 */
.L_x_131:
[----:B------:R-:W-:Y:S01]  /*0f50*/  ISETP.GE.AND P0, PT, R0, RZ, PT ;  /* 0x000000ff0000720c */ /* 0x000fe20003f06270 */
[----:B------:R-:W-:-:S12]  /*0f60*/  BSSY.RECONVERGENT B0, `(.L_x_137) ;  /* 0x0000051000007945 */ /* 0x000fd80003800200 */
[----:B------:R-:W-:Y:S05]  /*0f70*/  @!P0 BRA `(.L_x_138) ;  /* 0x00000004003c8947 */ /* 0x000fea0003800000 */
[----:B------:R-:W-:Y:S01]  /*0f80*/  ISETP.GE.U32.AND P2, PT, R0, 0x3, PT ;  /* 0x000000030000780c */ /* 0x000fe20003f46070 */
[----:B0-----:R-:W-:Y:S01]  /*0f90*/  VIADD R4, R6, UR7 ;  /* 0x0000000706047c36 */ /* 0x001fe20008000000 */
[----:B------:R-:W-:Y:S01]  /*0fa0*/  BSSY.RECONVERGENT B1, `(.L_x_139) ;  /* 0x000003a000017945 */ /* 0x000fe20003800200 */
[----:B------:R-:W-:Y:S02]  /*0fb0*/  IMAD.U32 R13, R13, 0x10000, RZ ;  /* 0x000100000d0d7824 */ /* 0x000fe400078e00ff */
[----:B------:R-:W-:Y:S01]  /*0fc0*/  IMAD.MOV.U32 R11, RZ, RZ, RZ ;  /* 0x000000ffff0b7224 */ /* 0x000fe200078e00ff */
[----:B------:R-:W-:Y:S01]  /*0fd0*/  IADD3 R8, PT, PT, R4, 0x1, -R15 ;  /* 0x0000000104087810 */ /* 0x000fe20007ffe80f */
[C---:B------:R-:W-:Y:S01]  /*0fe0*/  FMUL R10, R13.reuse, 0.25 ;  /* 0x3e8000000d0a7820 */ /* 0x040fe20000400000 */
[----:B------:R-:W-:Y:S02]  /*0ff0*/  FSETP.GE.AND P1, PT, |R13|, 8.50705917302346158658e+37, PT ;  /* 0x7e8000000d00780b */ /* 0x000fe40003f26200 */
[----:B-----5:R-:W-:-:S02]  /*1000*/  LOP3.LUT R7, R8, 0x3, RZ, 0xc0, !PT ;  /* 0x0000000308077812 */ /* 0x020fc400078ec0ff */
[----:B------:R-:W-:Y:S02]  /*1010*/  FSEL R10, R10, R13, P1 ;  /* 0x0000000d0a0a7208 */ /* 0x000fe40000800000 */
[----:B------:R-:W-:Y:S01]  /*1020*/  ISETP.NE.AND P0, PT, R7, RZ, PT ;  /* 0x000000ff0700720c */ /* 0x000fe20003f05270 */
[----:B------:R-:W-:-:S12]  /*1030*/  @!P2 BRA `(.L_x_140) ;  /* 0x0000000000c0a947 */ /* 0x000fd80003800000 */
[C---:B------:R-:W-:Y:S01]  /*1040*/  FMUL R5, R10.reuse, 16777216 ;  /* 0x4b8000000a057820 */ /* 0x040fe20000400000 */
[----:B------:R-:W-:Y:S01]  /*1050*/  FSETP.GEU.AND P3, PT, |R10|, 1.175494350822287508e-38, PT ;  /* 0x008000000a00780b */ /* 0x000fe20003f6e200 */
[----:B------:R-:W-:Y:S01]  /*1060*/  IMAD.MOV.U32 R19, RZ, RZ, RZ ;  /* 0x000000ffff137224 */ /* 0x000fe200078e00ff */
[----:B------:R-:W-:Y:S02]  /*1070*/  IADD3 R4, P2, PT, R2, 0x4, RZ ;  /* 0x0000000402047810 */ /* 0x000fe40007f5e0ff */
[CC--:B------:R-:W-:Y:S02]  /*1080*/  FSEL R12, R5.reuse, R10.reuse, !P3 ;  /* 0x0000000a050c7208 */ /* 0x0c0fe40005800000 */
[CC--:B------:R-:W-:Y:S02]  /*1090*/  FSEL R14, R5.reuse, R10.reuse, !P3 ;  /* 0x0000000a050e7208 */ /* 0x0c0fe40005800000 */
[CC--:B------:R-:W-:Y:S02]  /*10a0*/  FSEL R16, R5.reuse, R10.reuse, !P3 ;  /* 0x0000000a05107208 */ /* 0x0c0fe40005800000 */
[----:B------:R-:W-:Y:S01]  /*10b0*/  FSEL R17, R5, R10, !P3 ;  /* 0x0000000a05117208 */ /* 0x000fe20005800000 */
[----:B------:R-:W0:Y:S01]  /*10c0*/  MUFU.RCP R12, R12 ;  /* 0x0000000c000c7308 */ /* 0x000e220000001000 */
[----:B------:R-:W-:Y:S01]  /*10d0*/  LOP3.LUT R11, R8, 0xfffffffc, RZ, 0xc0, !PT ;  /* 0xfffffffc080b7812 */ /* 0x000fe200078ec0ff */
[----:B------:R-:W-:-:S04]  /*10e0*/  IMAD.X R5, RZ, RZ, R3, P2 ;  /* 0x000000ffff057224 */ /* 0x000fc800010e0603 */
[----:B------:R-:W-:Y:S02]  /*10f0*/  IMAD.MOV R18, RZ, RZ, -R11 ;  /* 0x000000ffff127224 */ /* 0x000fe400078e0a0b */
[----:B------:R-:W1:Y:S08]  /*1100*/  MUFU.RCP R14, R14 ;  /* 0x0000000e000e7308 */ /* 0x000e700000001000 */
[----:B------:R-:W2:Y:S08]  /*1110*/  MUFU.RCP R16, R16 ;  /* 0x0000001000107308 */ /* 0x000eb00000001000 */
[----:B0-----:R-:W3:Y:S02]  /*1120*/  MUFU.RCP R17, R17 ;  /* 0x0000001100117308 */ /* 0x001ee40000001000 */
.L_x_141:
[----:B0-----:R-:W-:-:S05]  /*1130*/  IMAD.WIDE R8, R19, 0x2, R4 ;  /* 0x0000000213087825 */ /* 0x001fca00078e0204 */
[----:B------:R-:W4:Y:S04]  /*1140*/  LDG.E.U16 R20, desc[UR4][R8.64+-0x4] ;  /* 0xfffffc0408147981 */ /* 0x000f28000c1e1500 */
[----:B------:R-:W5:Y:S04]  /*1150*/  LDG.E.U16 R22, desc[UR4][R8.64+-0x2] ;  /* 0xfffffe0408167981 */ /* 0x000f68000c1e1500 */
[----:B------:R-:W2:Y:S04]  /*1160*/  LDG.E.U16 R24, desc[UR4][R8.64] ;  /* 0x0000000408187981 */ /* 0x000ea8000c1e1500 */
[----:B------:R-:W3:Y:S01]  /*1170*/  LDG.E.U16 R26, desc[UR4][R8.64+0x2] ;  /* 0x00000204081a7981 */ /* 0x000ee2000c1e1500 */
[----:B------:R-:W-:-:S02]  /*1180*/  VIADD R18, R18, 0x4 ;  /* 0x0000000412127836 */ /* 0x000fc40000000000 */
[----:B------:R-:W-:-:S03]  /*1190*/  VIADD R19, R19, 0x4 ;  /* 0x0000000413137836 */ /* 0x000fc60000000000 */
[----:B------:R-:W-:Y:S01]  /*11a0*/  ISETP.NE.AND P2, PT, R18, RZ, PT ;  /* 0x000000ff1200720c */ /* 0x000fe20003f45270 */
[----:B----4-:R-:W-:Y:S02]  /*11b0*/  IMAD.U32 R21, R20, 0x10000, RZ ;  /* 0x0001000014157824 */ /* 0x010fe400078e00ff */
[----:B-----5:R-:W-:Y:S02]  /*11c0*/  IMAD.U32 R23, R22, 0x10000, RZ ;  /* 0x0001000016177824 */ /* 0x020fe400078e00ff */
[----:B------:R-:W-:Y:S01]  /*11d0*/  @!P3 FMUL R21, R21, 16777216 ;  /* 0x4b8000001515b820 */ /* 0x000fe20000400000 */
[----:B--2---:R-:W-:Y:S02]  /*11e0*/  IMAD.U32 R25, R24, 0x10000, RZ ;  /* 0x0001000018197824 */ /* 0x004fe400078e00ff */
[----:B------:R-:W-:Y:S01]  /*11f0*/  @!P3 FMUL R23, R23, 16777216 ;  /* 0x4b8000001717b820 */ /* 0x000fe20000400000 */
[----:B------:R-:W-:Y:S01]  /*1200*/  FMUL R21, R12, R21 ;  /* 0x000000150c157220 */ /* 0x000fe20000400000 */
[----:B---3--:R-:W-:-:S02]  /*1210*/  IMAD.U32 R26, R26, 0x10000, RZ ;  /* 0x000100001a1a7824 */ /* 0x008fc400078e00ff */
[----:B------:R-:W-:Y:S01]  /*1220*/  @!P3 FMUL R25, R25, 16777216 ;  /* 0x4b8000001919b820 */ /* 0x000fe20000400000 */
[----:B-1----:R-:W-:Y:S01]  /*1230*/  FMUL R23, R14, R23 ;  /* 0x000000170e177220 */ /* 0x002fe20000400000 */
[----:B------:R-:W-:Y:S01]  /*1240*/  @P1 FMUL R21, R21, 0.25 ;  /* 0x3e80000015151820 */ /* 0x000fe20000400000 */
[----:B------:R-:W-:Y:S01]  /*1250*/  @!P3 FMUL R26, R26, 16777216 ;  /* 0x4b8000001a1ab820 */ /* 0x000fe20000400000 */
[----:B------:R-:W-:Y:S01]  /*1260*/  FMUL R25, R16, R25 ;  /* 0x0000001910197220 */ /* 0x000fe20000400000 */
[----:B------:R-:W-:Y:S02]  /*1270*/  @P1 FMUL R23, R23, 0.25 ;  /* 0x3e80000017171820 */ /* 0x000fe40000400000 */
[----:B------:R-:W-:Y:S01]  /*1280*/  FMUL R26, R17, R26 ;  /* 0x0000001a111a7220 */ /* 0x000fe20000400000 */
[----:B------:R-:W-:Y:S01]  /*1290*/  @P1 FMUL R25, R25, 0.25 ;  /* 0x3e80000019191820 */ /* 0x000fe20000400000 */
[----:B------:R-:W-:Y:S02]  /*12a0*/  F2FP.BF16.F32.PACK_AB R21, RZ, R21 ;  /* 0x00000015ff15723e */ /* 0x000fe400000010ff */
[----:B------:R-:W-:Y:S01]  /*12b0*/  @P1 FMUL R26, R26, 0.25 ;  /* 0x3e8000001a1a1820 */ /* 0x000fe20000400000 */
[----:B------:R-:W-:-:S02]  /*12c0*/  F2FP.BF16.F32.PACK_AB R23, RZ, R23 ;  /* 0x00000017ff17723e */ /* 0x000fc400000010ff */
[----:B------:R-:W-:Y:S01]  /*12d0*/  F2FP.BF16.F32.PACK_AB R25, RZ, R25 ;  /* 0x00000019ff19723e */ /* 0x000fe200000010ff */
[----:B------:R0:W-:Y:S01]  /*12e0*/  STG.E.U16 desc[UR4][R8.64+-0x4], R21 ;  /* 0xfffffc1508007986 */ /* 0x0001e2000c101504 */
[----:B------:R-:W-:-:S03]  /*12f0*/  F2FP.BF16.F32.PACK_AB R26, RZ, R26 ;  /* 0x0000001aff1a723e */ /* 0x000fc600000010ff */
[----:B------:R0:W-:Y:S04]  /*1300*/  STG.E.U16 desc[UR4][R8.64+-0x2], R23 ;  /* 0xfffffe1708007986 */ /* 0x0001e8000c101504 */
[----:B------:R0:W-:Y:S04]  /*1310*/  STG.E.U16 desc[UR4][R8.64], R25 ;  /* 0x0000001908007986 */ /* 0x0001e8000c101504 */
[----:B------:R0:W-:Y:S01]  /*1320*/  STG.E.U16 desc[UR4][R8.64+0x2], R26 ;  /* 0x0000021a08007986 */ /* 0x0001e2000c101504 */
[----:B------:R-:W-:Y:S05]  /*1330*/  @P2 BRA `(.L_x_141) ;  /* 0xfffffffc007c2947 */ /* 0x000fea000383ffff */
.L_x_140:
[----:B------:R-:W-:Y:S05]  /*1340*/  BSYNC.RECONVERGENT B1 ;  /* 0x0000000000017941 */ /* 0x000fea0003800200 */
.L_x_139:
[----:B------:R-:W-:Y:S05]  /*1350*/  @!P0 BRA `(.L_x_138) ;  /* 0x0000000000448947 */ /* 0x000fea0003800000 */
[----:B------:R-:W-:Y:S01]  /*1360*/  FSETP.GEU.AND P2, PT, |R10|, 1.175494350822287508e-38, PT ;  /* 0x008000000a00780b */ /* 0x000fe20003f4e200 */
[----:B------:R-:W-:Y:S01]  /*1370*/  IMAD.MOV R7, RZ, RZ, -R7 ;  /* 0x000000ffff077224 */ /* 0x000fe200078e0a07 */
[----:B------:R-:W-:-:S11]  /*1380*/  FSETP.GE.AND P1, PT, |R13|, 8.50705917302346158658e+37, PT ;  /* 0x7e8000000d00780b */ /* 0x000fd60003f26200 */
[----:B------:R-:W-:-:S04]  /*1390*/  @!P2 FMUL R10, R10, 16777216 ;  /* 0x4b8000000a0aa820 */ /* 0x000fc80000400000 */
[----:B0-----:R0:W1:Y:S03]  /*13a0*/  MUFU.RCP R9, R10 ;  /* 0x0000000a00097308 */ /* 0x0010660000001000 */
.L_x_142:
[----:B--2---:R-:W-:-:S05]  /*13b0*/  IMAD.WIDE R4, R11, 0x2, R2 ;  /* 0x000000020b047825 */ /* 0x004fca00078e0202 */
[----:B------:R-:W2:Y:S01]  /*13c0*/  LDG.E.U16 R8, desc[UR4][R4.64] ;  /* 0x0000000404087981 */ /* 0x000ea2000c1e1500 */
[----:B------:R-:W-:Y:S02]  /*13d0*/  VIADD R7, R7, 0x1 ;  /* 0x0000000107077836 */ /* 0x000fe40000000000 */
[----:B------:R-:W-:-:S03]  /*13e0*/  VIADD R11, R11, 0x1 ;  /* 0x000000010b0b7836 */ /* 0x000fc60000000000 */
[----:B------:R-:W-:Y:S01]  /*13f0*/  ISETP.NE.AND P0, PT, R7, RZ, PT ;  /* 0x000000ff0700720c */ /* 0x000fe20003f05270 */
[----:B--2---:R-:W-:-:S04]  /*1400*/  IMAD.U32 R8, R8, 0x10000, RZ ;  /* 0x0001000008087824 */ /* 0x004fc800078e00ff */
[----:B------:R-:W-:-:S04]  /*1410*/  @!P2 FMUL R8, R8, 16777216 ;  /* 0x4b8000000808a820 */ /* 0x000fc80000400000 */
[----:B-1----:R-:W-:-:S04]  /*1420*/  FMUL R8, R9, R8 ;  /* 0x0000000809087220 */ /* 0x002fc80000400000 */
[----:B------:R-:W-:-:S05]  /*1430*/  @P1 FMUL R8, R8, 0.25 ;  /* 0x3e80000008081820 */ /* 0x000fca0000400000 */
[----:B------:R-:W-:-:S05]  /*1440*/  F2FP.BF16.F32.PACK_AB R8, RZ, R8 ;  /* 0x00000008ff08723e */ /* 0x000fca00000010ff */
[----:B------:R2:W-:Y:S01]  /*1450*/  STG.E.U16 desc[UR4][R4.64], R8 ;  /* 0x0000000804007986 */ /* 0x0005e2000c101504 */
[----:B------:R-:W-:Y:S05]  /*1460*/  @P0 BRA `(.L_x_142) ;  /* 0xfffffffc00d00947 */ /* 0x000fea000383ffff */
.L_x_138:
[----:B------:R-:W-:Y:S05]  /*1470*/  BSYNC.RECONVERGENT B0 ;  /* 0x0000000000007941 */ /* 0x000fea0003800200 */
.L_x_137:
[----:B0-2---:R-:W-:-:S05]  /*1480*/  VIADD R4, R0, 0x1 ;  /* 0x0000000100047836 */ /* 0x005fca0000000000 */
[----:B------:R-:W-:-:S13]  /*1490*/  ISETP.GE.AND P0, PT, R4, UR7, PT ;  /* 0x0000000704007c0c */ /* 0x000fda000bf06270 */
[----:B------:R-:W-:Y:S05]  /*14a0*/  @P0 EXIT ;  /* 0x000000000000094d */ /* 0x000fea0003800000 */
[----:B------:R-:W-:Y:S01]  /*14b0*/  IADD3 R5, PT, PT, -R6, -0x2, R15 ;  /* 0xfffffffe06057810 */ /* 0x000fe20007ffe10f */
[----:B------:R-:W-:Y:S01]  /*14c0*/  BSSY.RECONVERGENT B0, `(.L_x_143) ;  /* 0x000001c000007945 */ /* 0x000fe20003800200 */
[----:B------:R-:W-:Y:S01]  /*14d0*/  LOP3.LUT R6, RZ, R6, RZ, 0x33, !PT ;  /* 0x00000006ff067212 */ /* 0x000fe200078e33ff */
[----:B------:R-:W-:Y:S01]  /*14e0*/  IMAD.MOV.U32 R9, RZ, RZ, R4 ;  /* 0x000000ffff097224 */ /* 0x000fe200078e0004 */
[----:B------:R-:W-:-:S03]  /*14f0*/  ISETP.GE.U32.AND P0, PT, R5, 0x7, PT ;  /* 0x000000070500780c */ /* 0x000fc60003f06070 */
[----:B------:R-:W-:-:S05]  /*1500*/  IMAD.IADD R15, R6, 0x1, R15 ;  /* 0x00000001060f7824 */ /* 0x000fca00078e020f */
[----:B------:R-:W-:-:S05]  /*1510*/  LOP3.LUT R10, R15, 0x7, RZ, 0xc0, !PT ;  /* 0x000000070f0a7812 */ /* 0x000fca00078ec0ff */
[----:B------:R-:W-:Y:S05]  /*1520*/  @!P0 BRA `(.L_x_144) ;  /* 0x0000000000548947 */ /* 0x000fea0003800000 */
[----:B------:R-:W-:Y:S01]  /*1530*/  IADD3 R6, P0, PT, R2, 0x8, RZ ;  /* 0x0000000802067810 */ /* 0x000fe20007f1e0ff */
[----:B------:R-:W-:Y:S01]  /*1540*/  BSSY.RECONVERGENT B1, `(.L_x_145) ;  /* 0x0000012000017945 */ /* 0x000fe20003800200 */
[----:B------:R-:W-:-:S03]  /*1550*/  LOP3.LUT R4, R15, 0xfffffff8, RZ, 0xc0, !PT ;  /* 0xfffffff80f047812 */ /* 0x000fc600078ec0ff */
[----:B-----5:R-:W-:Y:S02]  /*1560*/  IMAD.X R7, RZ, RZ, R3, P0 ;  /* 0x000000ffff077224 */ /* 0x020fe400000e0603 */
[----:B------:R-:W-:-:S07]  /*1570*/  IMAD.MOV R8, RZ, RZ, -R4 ;  /* 0x000000ffff087224 */ /* 0x000fce00078e0a04 */
.L_x_146:
        /* <DEDUP_REMOVED lines=15> */
.L_x_145:
[----:B------:R-:W-:-:S07]  /*1670*/  VIADD R9, R0, 0x1 ;  /* 0x0000000100097836 */ /* 0x000fce0000000000 */
.L_x_144:
[----:B------:R-:W-:Y:S05]  /*1680*/  BSYNC.RECONVERGENT B0 ;  /* 0x0000000000007941 */ /* 0x000fea0003800200 */
.L_x_143:
[----:B------:R-:W-:-:S13]  /*1690*/  ISETP.NE.AND P0, PT, R10, RZ, PT ;  /* 0x000000ff0a00720c */ /* 0x000fda0003f05270 */
[----:B------:R-:W-:Y:S05]  /*16a0*/  @!P0 EXIT ;  /* 0x000000000000894d */ /* 0x000fea0003800000 */
[----:B------:R-:W-:Y:S02]  /*16b0*/  ISETP.GE.U32.AND P0, PT, R10, 0x4, PT ;  /* 0x000000040a00780c */ /* 0x000fe40003f06070 */
[----:B------:R-:W-:-:S04]  /*16c0*/  LOP3.LUT R0, R15, 0x3, RZ, 0xc0, !PT ;  /* 0x000000030f007812 */ /* 0x000fc800078ec0ff */
[----:B------:R-:W-:-:S07]  /*16d0*/  ISETP.NE.AND P1, PT, R0, RZ, PT ;  /* 0x000000ff0000720c */ /* 0x000fce0003f25270 */
[----:B0-----:R-:W-:-:S05]  /*16e0*/  @P0 IMAD.WIDE R4, R9, 0x2, R2 ;  /* 0x0000000209040825 */ /* 0x001fca00078e0202 */
        /* <DEDUP_REMOVED lines=9> */
[----:B0-----:R-:W-:-:S04]  /*1780*/  @P1 IMAD.WIDE R4, R9, 0x2, R2 ;  /* 0x0000000209041825 */ /* 0x001fc800078e0202 */
[----:B------:R-:W-:Y:S01]  /*1790*/  @P1 VIADD R9, R9, 0x2 ;  /* 0x0000000209091836 */ /* 0x000fe20000000000 */
[----:B------:R0:W-:Y:S04]  /*17a0*/  @P1 STG.E.U16 desc[UR4][R4.64], RZ ;  /* 0x000000ff04001986 */ /* 0x0001e8000c101504 */
[----:B------:R0:W-:Y:S01]  /*17b0*/  @P1 STG.E.U16 desc[UR4][R4.64+0x2], RZ ;  /* 0x000002ff04001986 */ /* 0x0001e2000c101504 */
[----:B------:R-:W-:Y:S05]  /*17c0*/  @P0 EXIT ;  /* 0x000000000000094d */ /* 0x000fea0003800000 */
[----:B------:R-:W-:-:S05]  /*17d0*/  IMAD.WIDE R2, R9, 0x2, R2 ;  /* 0x0000000209027825 */ /* 0x000fca00078e0202 */
[----:B------:R-:W-:Y:S01]  /*17e0*/  STG.E.U16 desc[UR4][R2.64], RZ ;  /* 0x000000ff02007986 */ /* 0x000fe2000c101504 */
[----:B------:R-:W-:Y:S05]  /*17f0*/  EXIT ;  /* 0x000000000000794d */ /* 0x000fea0003800000 */
.L_x_147:
        /* <DEDUP_REMOVED lines=16> */
.L_x_153:


//--------------------- .nv.shared.reserved.0     --------------------------
	.section	.nv.shared.reserved.0,"aw",@nobits
	.weak		__nv_reservedSMEM_offset_0_alias
	.size		__nv_reservedSMEM_offset_0_alias, 0, 64
	.other		__nv_reservedSMEM_offset_0_alias,@"STO_CUDA_RESERVED_SHARED STV_DEFAULT"
__nv_reservedSMEM_offset_0_alias:
	.zero		0
	.zero		64


//--------------------- .nv.constant0.masked_softmax_f64 --------------------------
	.section	.nv.constant0.masked_softmax_f64,"a",@progbits
	.sectionflags	@""
	.align	4
.nv.constant0.masked_softmax_f64:
	.zero		916


//--------------------- .nv.constant0.masked_softmax_f32 --------------------------
	.section	.nv.constant0.masked_softmax_f32,"a",@progbits
	.sectionflags	@""
	.align	4
.nv.constant0.masked_softmax_f32:
	.zero		916


//--------------------- .nv.constant0.masked_softmax_f16 --------------------------
	.section	.nv.constant0.masked_softmax_f16,"a",@progbits
	.sectionflags	@""
	.align	4
.nv.constant0.masked_softmax_f16:
	.zero		916


//--------------------- .nv.constant0.masked_softmax_bf16 --------------------------
	.section	.nv.constant0.masked_softmax_bf16,"a",@progbits
	.sectionflags	@""
	.align	4
.nv.constant0.masked_softmax_bf16:
	.zero		916


//--------------------- SYMBOLS --------------------------

	.type		.nv.reservedSmem.offset0,@object
	.size		.nv.reservedSmem.offset0,0x4
